// auto-generated by cutlass_sweep.fmha — config: {"arch": "sm_90", "direction": "fwd", "dtype": "fp16", "head_dim": 256, "mask": "causal", "schedule": "cooperative", "tile_kv": 128, "tile_q": 128}
#include "cutlass/cutlass.h"
#include "cute/tensor.hpp"
#include "cutlass/device_kernel.h"
#include "cutlass/kernel_hardware_info.h"
#include "88_hopper_fmha/collective/fmha_fusion.hpp"
#include "88_hopper_fmha/kernel/fmha_kernel_builder.hpp"

using namespace cute;
using Element = cutlass::half_t;
using TileShape = Shape<_128, _128, _256>;
using StrideQ = cute::tuple<int, _1, cute::tuple<int, int>>;
using StrideK = cute::tuple<int, _1, cute::tuple<int, int>>;
using StrideV = cute::tuple<int, cute::_1, cute::tuple<int, int>>;

using Kernel = typename cutlass::fmha::kernel::FmhaBuilder<
    Element, float, float,
    TileShape, StrideQ, StrideK, StrideV,
    cutlass::fmha::collective::CausalFusion,
    cutlass::gemm::KernelTmaWarpSpecializedCooperative
  >::Kernel;

auto* _anchor = &cutlass::device_kernel<Kernel>;


// ===== COMPILED SASS (sm_90a) =====

	.target	sm_90a

	.elftype	@"ET_EXEC"


//--------------------- .note.nv.tkinfo           --------------------------
	.section	.note.nv.tkinfo,"",@"SHT_NOTE"
	.sectionflags	@"SHF_NOTE_NV_TKINFO"
	.tkinfo
        /*0018*/ 	.word	0x00000002
        /*0030*/ 	.string	""
        /*0030*/ 	.string	"ptxas"
        /*0030*/ 	.string	"Cuda compilation tools, release 13.0, V13.0.88"
        /*0030*/ 	.string	"Build cuda_13.0.r13.0/compiler.36424714_0"
        /*0030*/ 	.string	"-arch sm_90a -m 64 "



//--------------------- .note.nv.cuinfo           --------------------------
	.section	.note.nv.cuinfo,"",@"SHT_NOTE"
	.sectionflags	@"SHF_NOTE_NV_CUINFO"
        /*0018*/ 	.short	0x0002
        /*001a*/ 	.short	0x005a
        /*001c*/ 	.short	0x0082
	.zero		2


//--------------------- .nv.info                  --------------------------
	.section	.nv.info,"",@"SHT_CUDA_INFO"
	.align	4


	//----- nvinfo : EIATTR_REGCOUNT
	.align		4
        /*0000*/ 	.byte	0x04, 0x2f
        /*0002*/ 	.short	(.L_16 - .L_15)
	.align		4
.L_15:
        /*0004*/ 	.word	index@(_ZN7cutlass13device_kernelINS_4fmha6kernel28FmhaKernelTmaWarpSpecializedINS1_10collective30FmhaMainloopTmaWarpSpecializedINS_6half_tEffN4cute5tupleIJNS7_1CILi128EEESA_NS9_ILi256EEEEEENS8_IJiNS9_ILi1EEENS8_IJiiEEEEEESF_SF_NS4_12CausalFusionEJEEENS4_15FmhaFwdEpilogueIS6_fNS8_IJNS9_ILi64EEESB_SA_EEEEENS2_23IndividualTileSchedulerEJEEEEEvNT_6ParamsE)
        /*0008*/ 	.word	0x000000a8


	//----- nvinfo : EIATTR_FRAME_SIZE
	.align		4
.L_16:
        /*000c*/ 	.byte	0x04, 0x11
        /*000e*/ 	.short	(.L_18 - .L_17)
	.align		4
.L_17:
        /*0010*/ 	.word	index@($__internal_0_$__cuda_sm20_rcp_rn_f32_slowpath)
        /*0014*/ 	.word	0x00000028


	//----- nvinfo : EIATTR_FRAME_SIZE
	.align		4
.L_18:
        /*0018*/ 	.byte	0x04, 0x11
        /*001a*/ 	.short	(.L_20 - .L_19)
	.align		4
.L_19:
        /*001c*/ 	.word	index@(_ZN7cutlass13device_kernelINS_4fmha6kernel28FmhaKernelTmaWarpSpecializedINS1_10collective30FmhaMainloopTmaWarpSpecializedINS_6half_tEffN4cute5tupleIJNS7_1CILi128EEESA_NS9_ILi256EEEEEENS8_IJiNS9_ILi1EEENS8_IJiiEEEEEESF_SF_NS4_12CausalFusionEJEEENS4_15FmhaFwdEpilogueIS6_fNS8_IJNS9_ILi64EEESB_SA_EEEEENS2_23IndividualTileSchedulerEJEEEEEvNT_6ParamsE)
        /*0020*/ 	.word	0x00000028


	//----- nvinfo : EIATTR_MIN_STACK_SIZE
	.align		4
.L_20:
        /*0024*/ 	.byte	0x04, 0x12
        /*0026*/ 	.short	(.L_22 - .L_21)
	.align		4
.L_21:
        /*0028*/ 	.word	index@(_ZN7cutlass13device_kernelINS_4fmha6kernel28FmhaKernelTmaWarpSpecializedINS1_10collective30FmhaMainloopTmaWarpSpecializedINS_6half_tEffN4cute5tupleIJNS7_1CILi128EEESA_NS9_ILi256EEEEEENS8_IJiNS9_ILi1EEENS8_IJiiEEEEEESF_SF_NS4_12CausalFusionEJEEENS4_15FmhaFwdEpilogueIS6_fNS8_IJNS9_ILi64EEESB_SA_EEEEENS2_23IndividualTileSchedulerEJEEEEEvNT_6ParamsE)
        /*002c*/ 	.word	0x00000028
.L_22:


//--------------------- .nv.compat                --------------------------
	.section	.nv.compat,"",@"SHT_CUDA_COMPAT_INFO"
	.align	4
        /*0000*/ 	.byte	0x02, 0x09, 0x01, 0x00, 0x02, 0x02, 0x04, 0x00, 0x02, 0x05, 0x05, 0x00, 0x03, 0x07, 0x01, 0x01
        /*0010*/ 	.byte	0x02, 0x03, 0x01, 0x00, 0x02, 0x06, 0x01, 0x00, 0x04, 0x0b, 0x08, 0x00, 0x00, 0x00, 0x00, 0x00
        /*0020*/ 	.byte	0x00, 0x00, 0x00, 0x00


//--------------------- .nv.info._ZN7cutlass13device_kernelINS_4fmha6kernel28FmhaKernelTmaWarpSpecializedINS1_10collective30FmhaMainloopTmaWarpSpecializedINS_6half_tEffN4cute5tupleIJNS7_1CILi128EEESA_NS9_ILi256EEEEEENS8_IJiNS9_ILi1EEENS8_IJiiEEEEEESF_SF_NS4_12CausalFusionEJEEENS4_15FmhaFwdEpilogueIS6_fNS8_IJNS9_ILi64EEESB_SA_EEEEENS2_23IndividualTileSchedulerEJEEEEEvNT_6ParamsE --------------------------
	.section	.nv.info._ZN7cutlass13device_kernelINS_4fmha6kernel28FmhaKernelTmaWarpSpecializedINS1_10collective30FmhaMainloopTmaWarpSpecializedINS_6half_tEffN4cute5tupleIJNS7_1CILi128EEESA_NS9_ILi256EEEEEENS8_IJiNS9_ILi1EEENS8_IJiiEEEEEESF_SF_NS4_12CausalFusionEJEEENS4_15FmhaFwdEpilogueIS6_fNS8_IJNS9_ILi64EEESB_SA_EEEEENS2_23IndividualTileSchedulerEJEEEEEvNT_6ParamsE,"",@"SHT_CUDA_INFO"
	.sectionflags	@""
	.align	4


	//----- nvinfo : EIATTR_CUDA_API_VERSION
	.align		4
        /*0000*/ 	.byte	0x04, 0x37
        /*0002*/ 	.short	(.L_24 - .L_23)
.L_23:
        /*0004*/ 	.word	0x00000082


	//----- nvinfo : EIATTR_KPARAM_INFO
	.align		4
.L_24:
        /*0008*/ 	.byte	0x04, 0x17
        /*000a*/ 	.short	(.L_26 - .L_25)
.L_25:
        /*000c*/ 	.word	0x00000000
        /*0010*/ 	.short	0x0000
        /*0012*/ 	.short	0x0070
        /*0014*/ 	.byte	0x00, 0xf0, 0x01, 0x20


	//----- nvinfo : EIATTR_SPARSE_MMA_MASK
	.align		4
.L_26:
        /*0018*/ 	.byte	0x03, 0x50
        /*001a*/ 	.short	0x0000


	//----- nvinfo : EIATTR_MAXREG_COUNT
	.align		4
        /*001c*/ 	.byte	0x03, 0x1b
        /*001e*/ 	.short	0x00a8


	//----- nvinfo : EIATTR_NUM_BARRIERS
	.align		4
        /*0020*/ 	.byte	0x02, 0x4c
        /*0022*/ 	.byte	0x02
	.zero		1


	//----- nvinfo : EIATTR_EXTERNS
	.align		4
        /*0024*/ 	.byte	0x04, 0x0f
        /*0026*/ 	.short	(.L_28 - .L_27)


	//   ....[0]....
	.align		4
.L_27:
        /*0028*/ 	.word	index@(__assertfail)


	//----- nvinfo : EIATTR_ANNOTATIONS
	.align		4
.L_28:
        /*002c*/ 	.byte	0x04, 0x55
        /*002e*/ 	.short	(.L_30 - .L_29)


	//   ....[0]....
.L_29:
        /*0030*/ 	.word	0x00000001
        /*0034*/ 	.byte	0x20, 0x02, 0x00, 0x00, 0x01, 0x00, 0x00, 0x00, 0x80, 0x0a, 0x00, 0x00, 0x01, 0x00, 0x00, 0x00
        /* <DEDUP_REMOVED lines=13> */
        /*0114*/ 	.byte	0x30, 0x06, 0x01, 0x00, 0x01, 0x00, 0x00, 0x00, 0x90, 0x08, 0x01, 0x00


	//----- nvinfo : EIATTR_MERCURY_ISA_VERSION
	.align		4
.L_30:
        /*0120*/ 	.byte	0x03, 0x5f
        /*0122*/ 	.short	0x0101


	//----- nvinfo : EIATTR_INT_WARP_WIDE_INSTR_OFFSETS
	.align		4
        /*0124*/ 	.byte	0x04, 0x31
        /*0126*/ 	.short	(.L_32 - .L_31)


	//   ....[0]....
.L_31:
        /*0128*/ 	.word	0x00000720


	//   ....[1]....
        /*012c*/ 	.word	0x00000730


	//   ....[2]....
        /*0130*/ 	.word	0x00000740


	//   ....[3]....
        /*0134*/ 	.word	0x00000750


	//   ....[4]....
        /*0138*/ 	.word	0x000007c0


	//----- nvinfo : EIATTR_COOP_GROUP_MASK_REGIDS
	.align		4
.L_32:
        /*013c*/ 	.byte	0x04, 0x29
        /*013e*/ 	.short	(.L_34 - .L_33)


	//   ....[0]....
.L_33:
        /*0140*/ 	.word	0xffffffff


	//   ....[1]....
        /*0144*/ 	.word	0xffffffff


	//   ....[2]....
        /*0148*/ 	.word	0xffffffff


	//   ....[3]....
        /*014c*/ 	.word	0xffffffff


	//   ....[4]....
        /*0150*/ 	.word	0xffffffff


	//   ....[5]....
        /*0154*/ 	.word	0xffffffff


	//   ....[6]....
        /*0158*/ 	.word	0xffffffff


	//   ....[7]....
        /*015c*/ 	.word	0xffffffff


	//   ....[8]....
        /*0160*/ 	.word	0xffffffff


	//   ....[9]....
        /*0164*/ 	.word	0xffffffff


	//   ....[10]....
        /*0168*/ 	.word	0xffffffff


	//   ....[11]....
        /*016c*/ 	.word	0xffffffff


	//   ....[12]....
        /*0170*/ 	.word	0xffffffff


	//   ....[13]....
        /*0174*/ 	.word	0xffffffff


	//   ....[14]....
        /*0178*/ 	.word	0xffffffff


	//   ....[15]....
        /*017c*/ 	.word	0xffffffff


	//   ....[16]....
        /*0180*/ 	.word	0xffffffff


	//   ....[17]....
        /*0184*/ 	.word	0xffffffff


	//   ....[18]....
        /*0188*/ 	.word	0xffffffff


	//   ....[19]....
        /*018c*/ 	.word	0xffffffff


	//   ....[20]....
        /*0190*/ 	.word	0xffffffff


	//   ....[21]....
        /*0194*/ 	.word	0xffffffff


	//----- nvinfo : EIATTR_COOP_GROUP_INSTR_OFFSETS
	.align		4
.L_34:
        /*0198*/ 	.byte	0x04, 0x28
        /*019a*/ 	.short	(.L_36 - .L_35)


	//   ....[0]....
.L_35:
        /*019c*/ 	.word	0x00000060


	//   ....[1]....
        /*01a0*/ 	.word	0x00000090


	//   ....[2]....
        /*01a4*/ 	.word	0x000001c0


	//   ....[3]....
        /*01a8*/ 	.word	0x000003a0


	//   ....[4]....
        /*01ac*/ 	.word	0x00000560


	//   ....[5]....
        /*01b0*/ 	.word	0x000006c0


	//   ....[6]....
        /*01b4*/ 	.word	0x00002700


	//   ....[7]....
        /*01b8*/ 	.word	0x00002830


	//   ....[8]....
        /*01bc*/ 	.word	0x00002840


	//   ....[9]....
        /*01c0*/ 	.word	0x00002880


	//   ....[10]....
        /*01c4*/ 	.word	0x000055e0


	//   ....[11]....
        /*01c8*/ 	.word	0x00005600


	//   ....[12]....
        /*01cc*/ 	.word	0x00005f40


	//   ....[13]....
        /*01d0*/ 	.word	0x000060a0


	//   ....[14]....
        /*01d4*/ 	.word	0x00009020


	//   ....[15]....
        /*01d8*/ 	.word	0x00009590


	//   ....[16]....
        /*01dc*/ 	.word	0x00009b80


	//   ....[17]....
        /*01e0*/ 	.word	0x00009cd0


	//   ....[18]....
        /*01e4*/ 	.word	0x0000bfb0


	//   ....[19]....
        /*01e8*/ 	.word	0x0000bfe0


	//   ....[20]....
        /*01ec*/ 	.word	0x0000c030


	//   ....[21]....
        /*01f0*/ 	.word	0x0000c050


	//----- nvinfo : EIATTR_REG_RECONFIG
	.align		4
.L_36:
        /*01f4*/ 	.byte	0x01, 0x54
	.zero		2


	//----- nvinfo : EIATTR_SYSCALL_OFFSETS
	.align		4
        /*01f8*/ 	.byte	0x04, 0x46
        /*01fa*/ 	.short	(.L_38 - .L_37)


	//   ....[0]....
.L_37:
        /*01fc*/ 	.word	0x0000d060


	//   ....[1]....
        /*0200*/ 	.word	0x0000d1e0


	//----- nvinfo : EIATTR_MBARRIER_INSTR_OFFSETS
	.align		4
.L_38:
        /*0204*/ 	.byte	0x04, 0x39
        /*0206*/ 	.short	(.L_40 - .L_39)


	//   ....[0]....
.L_39:
        /*0208*/ 	.word	0x00000350
        /*020c*/ 	.word	0x000000ff
        /*0210*/ 	.word	0x00060050
        /*0214*/ 	.short	0x0100
        /*0216*/ 	.byte	0x09
	.zero		1


	//   ....[1]....
        /*0218*/ 	.word	0x00000360
        /*021c*/ 	.word	0x000000ff
        /*0220*/ 	.word	0x00060060
        /*0224*/ 	.short	0x0100
        /*0226*/ 	.byte	0x09
	.zero		1


	//   ....[2]....
        /*0228*/ 	.word	0x00000370
        /*022c*/ 	.word	0x000000ff
        /*0230*/ 	.word	0x00060058
        /*0234*/ 	.short	0x0100
        /*0236*/ 	.byte	0x09
	.zero		1


	//   ....[3]....
        /*0238*/ 	.word	0x00000380
        /*023c*/ 	.word	0x000000ff
        /*0240*/ 	.word	0x00060068
        /*0244*/ 	.short	0x0100
        /*0246*/ 	.byte	0x09
	.zero		1


	//   ....[4]....
        /*0248*/ 	.word	0x000004b0
        /*024c*/ 	.word	0x000000ff
        /*0250*/ 	.word	0x00060000
        /*0254*/ 	.short	0x0100
        /*0256*/ 	.byte	0x09
	.zero		1


	//   ....[5]....
        /*0258*/ 	.word	0x000004c0
        /*025c*/ 	.word	0x000000ff
        /*0260*/ 	.word	0x00060028
        /*0264*/ 	.short	0x0100
        /*0266*/ 	.byte	0x09
	.zero		1


	//   ....[6]....
        /*0268*/ 	.word	0x000004d0
        /*026c*/ 	.word	0x000000ff
        /*0270*/ 	.word	0x00060008
        /*0274*/ 	.short	0x0100
        /*0276*/ 	.byte	0x09
	.zero		1


	//   ....[7]....
        /*0278*/ 	.word	0x000004e0
        /*027c*/ 	.word	0x000000ff
        /*0280*/ 	.word	0x00060030
        /*0284*/ 	.short	0x0100
        /*0286*/ 	.byte	0x09
	.zero		1


	//   ....[8]....
        /*0288*/ 	.word	0x000004f0
        /*028c*/ 	.word	0x000000ff
        /*0290*/ 	.word	0x00060010
        /*0294*/ 	.short	0x0100
        /*0296*/ 	.byte	0x09
	.zero		1


	//   ....[9]....
        /*0298*/ 	.word	0x00000500
        /*029c*/ 	.word	0x000000ff
        /*02a0*/ 	.word	0x00060038
        /*02a4*/ 	.short	0x0100
        /*02a6*/ 	.byte	0x09
	.zero		1


	//   ....[10]....
        /*02a8*/ 	.word	0x00000510
        /*02ac*/ 	.word	0x000000ff
        /*02b0*/ 	.word	0x00060018
        /*02b4*/ 	.short	0x0100
        /*02b6*/ 	.byte	0x09
	.zero		1


	//   ....[11]....
        /*02b8*/ 	.word	0x00000520
        /*02bc*/ 	.word	0x000000ff
        /*02c0*/ 	.word	0x00060040
        /*02c4*/ 	.short	0x0100
        /*02c6*/ 	.byte	0x09
	.zero		1


	//   ....[12]....
        /*02c8*/ 	.word	0x00000530
        /*02cc*/ 	.word	0x000000ff
        /*02d0*/ 	.word	0x00060020
        /*02d4*/ 	.short	0x0100
        /*02d6*/ 	.byte	0x09
	.zero		1


	//   ....[13]....
        /*02d8*/ 	.word	0x00000540
        /*02dc*/ 	.word	0x000000ff
        /*02e0*/ 	.word	0x00060048
        /*02e4*/ 	.short	0x0100
        /*02e6*/ 	.byte	0x09
	.zero		1


	//   ....[14]....
        /*02e8*/ 	.word	0x00000670
        /*02ec*/ 	.word	0x000000ff
        /*02f0*/ 	.word	0x00060070
        /*02f4*/ 	.short	0x0100
        /*02f6*/ 	.byte	0x09
	.zero		1


	//   ....[15]....
        /*02f8*/ 	.word	0x00000680
        /*02fc*/ 	.word	0x000000ff
        /*0300*/ 	.word	0x00060080
        /*0304*/ 	.short	0x0100
        /*0306*/ 	.byte	0x09
	.zero		1


	//   ....[16]....
        /*0308*/ 	.word	0x00000690
        /*030c*/ 	.word	0x000000ff
        /*0310*/ 	.word	0x00060078
        /*0314*/ 	.short	0x0100
        /*0316*/ 	.byte	0x09
	.zero		1


	//   ....[17]....
        /*0318*/ 	.word	0x000006a0
        /*031c*/ 	.word	0x000000ff
        /*0320*/ 	.word	0x00060088
        /*0324*/ 	.short	0x0100
        /*0326*/ 	.byte	0x09
	.zero		1


	//   ....[18]....
        /*0328*/ 	.word	0x000007e0
        /*032c*/ 	.word	0x000000ff
        /*0330*/ 	.word	0x00060090
        /*0334*/ 	.short	0x0100
        /*0336*/ 	.byte	0x06
	.zero		1


	//   ....[19]....
        /*0338*/ 	.word	0x000007f0
        /*033c*/ 	.word	0x000000ff
        /*0340*/ 	.word	0x00060098
        /*0344*/ 	.short	0x0100
        /*0346*/ 	.byte	0x06
	.zero		1


	//   ....[20]....
        /*0348*/ 	.word	0x00000800
        /*034c*/ 	.word	0x000000ff
        /*0350*/ 	.word	0x000600a0
        /*0354*/ 	.short	0x0100
        /*0356*/ 	.byte	0x06
	.zero		1


	//   ....[21]....
        /*0358*/ 	.word	0x00000810
        /*035c*/ 	.word	0x000000ff
        /*0360*/ 	.word	0x000600a8
        /*0364*/ 	.short	0x0100
        /*0366*/ 	.byte	0x06
	.zero		1


	//   ....[22]....
        /*0368*/ 	.word	0x00000910
        /*036c*/ 	.word	0x000000ff
        /*0370*/ 	.word	0x000600c0
        /*0374*/ 	.short	0x0100
        /*0376*/ 	.byte	0x09
	.zero		1


	//   ....[23]....
        /*0378*/ 	.word	0x00000920
        /*037c*/ 	.word	0x000000ff
        /*0380*/ 	.word	0x000600e0
        /*0384*/ 	.short	0x0100
        /*0386*/ 	.byte	0x09
	.zero		1


	//   ....[24]....
        /*0388*/ 	.word	0x00000930
        /*038c*/ 	.word	0x000000ff
        /*0390*/ 	.word	0x000600c8
        /*0394*/ 	.short	0x0100
        /*0396*/ 	.byte	0x09
	.zero		1


	//   ....[25]....
        /*0398*/ 	.word	0x00000940
        /*039c*/ 	.word	0x000000ff
        /*03a0*/ 	.word	0x000600e8
        /*03a4*/ 	.short	0x0100
        /*03a6*/ 	.byte	0x09
	.zero		1


	//   ....[26]....
        /*03a8*/ 	.word	0x00000950
        /*03ac*/ 	.word	0x000000ff
        /*03b0*/ 	.word	0x000600d0
        /*03b4*/ 	.short	0x0100
        /*03b6*/ 	.byte	0x09
	.zero		1


	//   ....[27]....
        /*03b8*/ 	.word	0x00000960
        /*03bc*/ 	.word	0x000000ff
        /*03c0*/ 	.word	0x000600f0
        /*03c4*/ 	.short	0x0100
        /*03c6*/ 	.byte	0x09
	.zero		1


	//   ....[28]....
        /*03c8*/ 	.word	0x00000970
        /*03cc*/ 	.word	0x000000ff
        /*03d0*/ 	.word	0x000600d8
        /*03d4*/ 	.short	0x0100
        /*03d6*/ 	.byte	0x09
	.zero		1


	//   ....[29]....
        /*03d8*/ 	.word	0x00000980
        /*03dc*/ 	.word	0x000000ff
        /*03e0*/ 	.word	0x000600f8
        /*03e4*/ 	.short	0x0100
        /*03e6*/ 	.byte	0x09
	.zero		1


	//   ....[30]....
        /*03e8*/ 	.word	0x00000f80
        /*03ec*/ 	.word	0x000000ff
        /*03f0*/ 	.word	0x00060050
        /*03f4*/ 	.short	0x010a
        /*03f6*/ 	.byte	0x05
	.zero		1


	//   ....[31]....
        /*03f8*/ 	.word	0x000010f0
        /*03fc*/ 	.word	0x000000ff
        /*0400*/ 	.word	0x00060000
        /*0404*/ 	.short	0x010a
        /*0406*/ 	.byte	0x3c
	.zero		1


	//   ....[32]....
        /*0408*/ 	.word	0x00001170
        /*040c*/ 	.word	0x000000ff
        /*0410*/ 	.word	0xfffffff8
        /*0414*/ 	.short	0x010a
        /*0416*/ 	.byte	0x04
	.zero		1


	//   ....[33]....
        /*0418*/ 	.word	0x000046c0
        /*041c*/ 	.word	0x00000006
        /*0420*/ 	.word	0x00000000
        /*0424*/ 	.short	0x0101
        /*0426*/ 	.byte	0x12
	.zero		1


	//   ....[34]....
        /*0428*/ 	.word	0x00004700
        /*042c*/ 	.word	0x000000ff
        /*0430*/ 	.word	0x00060008
        /*0434*/ 	.short	0x010a
        /*0436*/ 	.byte	0x3c
	.zero		1


	//   ....[35]....
        /*0438*/ 	.word	0x00004b60
        /*043c*/ 	.word	0x000000ff
        /*0440*/ 	.word	0x00000000
        /*0444*/ 	.short	0x0101
        /*0446*/ 	.byte	0x04
	.zero		1


	//   ....[36]....
        /*0448*/ 	.word	0x00004ca0
        /*044c*/ 	.word	0x000000ff
        /*0450*/ 	.word	0x00060000
        /*0454*/ 	.short	0x010a
        /*0456*/ 	.byte	0x06
	.zero		1


	//   ....[37]....
        /*0458*/ 	.word	0x00007260
        /*045c*/ 	.word	0x000000ff
        /*0460*/ 	.word	0x00060000
        /*0464*/ 	.short	0x010a
        /*0466*/ 	.byte	0x06
	.zero		1


	//   ....[38]....
        /*0468*/ 	.word	0x00007bc0
        /*046c*/ 	.word	0x000000ff
        /*0470*/ 	.word	0x00060000
        /*0474*/ 	.short	0x010a
        /*0476*/ 	.byte	0x06
	.zero		1


	//   ....[39]....
        /*0478*/ 	.word	0x00007f70
        /*047c*/ 	.word	0x000000ff
        /*0480*/ 	.word	0x00000000
        /*0484*/ 	.short	0x0101
        /*0486*/ 	.byte	0x06
	.zero		1


	//   ....[40]....
        /*0488*/ 	.word	0x00008020
        /*048c*/ 	.word	0x000000ff
        /*0490*/ 	.word	0x00000000
        /*0494*/ 	.short	0x0101
        /*0496*/ 	.byte	0x06
	.zero		1


	//   ....[41]....
        /*0498*/ 	.word	0x000081c0
        /*049c*/ 	.word	0x000000ff
        /*04a0*/ 	.word	0x00060000
        /*04a4*/ 	.short	0x010a
        /*04a6*/ 	.byte	0x06
	.zero		1


	//   ....[42]....
        /*04a8*/ 	.word	0x0000b0d0
        /*04ac*/ 	.word	0x000000ff
        /*04b0*/ 	.word	0x00060000
        /*04b4*/ 	.short	0x010a
        /*04b6*/ 	.byte	0x06
	.zero		1


	//   ....[43]....
        /*04b8*/ 	.word	0x0000ba40
        /*04bc*/ 	.word	0x000000ff
        /*04c0*/ 	.word	0x00060000
        /*04c4*/ 	.short	0x010a
        /*04c6*/ 	.byte	0x06
	.zero		1


	//   ....[44]....
        /*04c8*/ 	.word	0x0000bdf0
        /*04cc*/ 	.word	0x000000ff
        /*04d0*/ 	.word	0x00000000
        /*04d4*/ 	.short	0x0101
        /*04d6*/ 	.byte	0x06
	.zero		1


	//   ....[45]....
        /*04d8*/ 	.word	0x0000bea0
        /*04dc*/ 	.word	0x000000ff
        /*04e0*/ 	.word	0x00000000
        /*04e4*/ 	.short	0x0101
        /*04e6*/ 	.byte	0x06
	.zero		1


	//   ....[46]....
        /*04e8*/ 	.word	0x0000c870
        /*04ec*/ 	.word	0x000000ff
        /*04f0*/ 	.word	0x00000008
        /*04f4*/ 	.short	0x010a
        /*04f6*/ 	.byte	0x05
	.zero		1


	//   ....[47]....
        /*04f8*/ 	.word	0x0000ed10
        /*04fc*/ 	.word	0x00000000
        /*0500*/ 	.word	0x00060090
        /*0504*/ 	.short	0x0101
        /*0506*/ 	.byte	0x3c
	.zero		1


	//   ....[48]....
        /*0508*/ 	.word	0x0000eee0
        /*050c*/ 	.word	0x00000004
        /*0510*/ 	.word	0x00060060
        /*0514*/ 	.short	0x010a
        /*0516*/ 	.byte	0x3f
	.zero		1


	//   ....[49]....
        /*0518*/ 	.word	0x0000f260
        /*051c*/ 	.word	0x00000005
        /*0520*/ 	.word	0x00060028
        /*0524*/ 	.short	0x010a
        /*0526*/ 	.byte	0x3f
	.zero		1


	//   ....[50]....
        /*0528*/ 	.word	0x0000f5f0
        /*052c*/ 	.word	0x00000004
        /*0530*/ 	.word	0x00060060
        /*0534*/ 	.short	0x010a
        /*0536*/ 	.byte	0x3f
	.zero		1


	//   ....[51]....
        /*0538*/ 	.word	0x0000f9b0
        /*053c*/ 	.word	0x00000003
        /*0540*/ 	.word	0x00060028
        /*0544*/ 	.short	0x010a
        /*0546*/ 	.byte	0x3f
	.zero		1


	//   ....[52]....
        /*0548*/ 	.word	0x0000fe10
        /*054c*/ 	.word	0x00000007
        /*0550*/ 	.word	0x00060028
        /*0554*/ 	.short	0x010a
        /*0556*/ 	.byte	0x3f
	.zero		1


	//   ....[53]....
        /*0558*/ 	.word	0x000101d0
        /*055c*/ 	.word	0x00000004
        /*0560*/ 	.word	0x00060028
        /*0564*/ 	.short	0x010a
        /*0566*/ 	.byte	0x3f
	.zero		1


	//   ....[54]....
        /*0568*/ 	.word	0x00010580
        /*056c*/ 	.word	0x00000003
        /*0570*/ 	.word	0x00060050
        /*0574*/ 	.short	0x010a
        /*0576*/ 	.byte	0x3f
	.zero		1


	//   ....[55]....
        /*0578*/ 	.word	0x000105e0
        /*057c*/ 	.word	0x00000003
        /*0580*/ 	.word	0x00060000
        /*0584*/ 	.short	0x010a
        /*0586*/ 	.byte	0x3f
	.zero		1


	//   ....[56]....
        /*0588*/ 	.word	0x00010660
        /*058c*/ 	.word	0x00000006
        /*0590*/ 	.word	0xfffffff8
        /*0594*/ 	.short	0x010a
        /*0596*/ 	.byte	0x3f
	.zero		1


	//   ....[57]....
        /*0598*/ 	.word	0x000106c0
        /*059c*/ 	.word	0x00000011
        /*05a0*/ 	.word	0x00060008
        /*05a4*/ 	.short	0x010a
        /*05a6*/ 	.byte	0x3f
	.zero		1


	//   ....[58]....
        /*05a8*/ 	.word	0x00010720
        /*05ac*/ 	.word	0x00000010
        /*05b0*/ 	.word	0x00060000
        /*05b4*/ 	.short	0x010a
        /*05b6*/ 	.byte	0x3f
	.zero		1


	//   ....[59]....
        /*05b8*/ 	.word	0x00010780
        /*05bc*/ 	.word	0x00000011
        /*05c0*/ 	.word	0x00060000
        /*05c4*/ 	.short	0x010a
        /*05c6*/ 	.byte	0x3f
	.zero		1


	//   ....[60]....
        /*05c8*/ 	.word	0x000107e0
        /*05cc*/ 	.word	0x00000010
        /*05d0*/ 	.word	0x00060000
        /*05d4*/ 	.short	0x010a
        /*05d6*/ 	.byte	0x3f
	.zero		1


	//   ....[61]....
        /*05d8*/ 	.word	0x00010840
        /*05dc*/ 	.word	0x00000011
        /*05e0*/ 	.word	0x00060000
        /*05e4*/ 	.short	0x010a
        /*05e6*/ 	.byte	0x3f
	.zero		1


	//   ....[62]....
        /*05e8*/ 	.word	0x000108c0
        /*05ec*/ 	.word	0x00000003
        /*05f0*/ 	.word	0x00000008
        /*05f4*/ 	.short	0x010a
        /*05f6*/ 	.byte	0x3f
	.zero		1


	//   ....[63]....
        /*05f8*/ 	.word	0x00010910
        /*05fc*/ 	.word	0x00000004
        /*0600*/ 	.word	0x00060060
        /*0604*/ 	.short	0x010a
        /*0606*/ 	.byte	0x3f
	.zero		1


	//   ....[64]....
        /*0608*/ 	.word	0x00010960
        /*060c*/ 	.word	0x00000005
        /*0610*/ 	.word	0x00060028
        /*0614*/ 	.short	0x010a
        /*0616*/ 	.byte	0x3f
	.zero		1


	//   ....[65]....
        /*0618*/ 	.word	0x000109b0
        /*061c*/ 	.word	0x00000004
        /*0620*/ 	.word	0x00060060
        /*0624*/ 	.short	0x010a
        /*0626*/ 	.byte	0x3f
	.zero		1


	//   ....[66]....
        /*0628*/ 	.word	0x00010a00
        /*062c*/ 	.word	0x00000003
        /*0630*/ 	.word	0x00060028
        /*0634*/ 	.short	0x010a
        /*0636*/ 	.byte	0x3f
	.zero		1


	//   ....[67]....
        /*0638*/ 	.word	0x00010a50
        /*063c*/ 	.word	0x00000007
        /*0640*/ 	.word	0x00060028
        /*0644*/ 	.short	0x010a
        /*0646*/ 	.byte	0x3f
	.zero		1


	//   ....[68]....
        /*0648*/ 	.word	0x00010aa0
        /*064c*/ 	.word	0x00000004
        /*0650*/ 	.word	0x00060028
        /*0654*/ 	.short	0x010a
        /*0656*/ 	.byte	0x3f
	.zero		1


	//----- nvinfo : EIATTR_NUM_MBARRIERS
	.align		4
.L_40:
        /*0658*/ 	.byte	0x03, 0x38
        /*065a*/ 	.short	0x001e


	//----- nvinfo : EIATTR_EXIT_INSTR_OFFSETS
	.align		4
        /*065c*/ 	.byte	0x04, 0x1c
        /*065e*/ 	.short	(.L_42 - .L_41)


	//   ....[0]....
.L_41:
        /*0660*/ 	.word	0x00000a30


	//   ....[1]....
        /*0664*/ 	.word	0x0000ed20


	//   ....[2]....
        /*0668*/ 	.word	0x0000ed60


	//   ....[3]....
        /*066c*/ 	.word	0x0000fd10


	//   ....[4]....
        /*0670*/ 	.word	0x00010560


	//----- nvinfo : EIATTR_MAX_THREADS
	.align		4
.L_42:
        /*0674*/ 	.byte	0x04, 0x05
        /*0676*/ 	.short	(.L_44 - .L_43)
.L_43:
        /*0678*/ 	.word	0x00000180
        /*067c*/ 	.word	0x00000001
        /*0680*/ 	.word	0x00000001


	//----- nvinfo : EIATTR_CRS_STACK_SIZE
	.align		4
.L_44:
        /*0684*/ 	.byte	0x04, 0x1e
        /*0686*/ 	.short	(.L_46 - .L_45)
.L_45:
        /*0688*/ 	.word	0x00000000


	//----- nvinfo : EIATTR_CBANK_PARAM_SIZE
	.align		4
.L_46:
        /*068c*/ 	.byte	0x03, 0x19
        /*068e*/ 	.short	0x0870


	//----- nvinfo : EIATTR_PARAM_CBANK
	.align		4
        /*0690*/ 	.byte	0x04, 0x0a
        /*0692*/ 	.short	(.L_48 - .L_47)
	.align		4
.L_47:
        /*0694*/ 	.word	index@(.nv.constant0._ZN7cutlass13device_kernelINS_4fmha6kernel28FmhaKernelTmaWarpSpecializedINS1_10collective30FmhaMainloopTmaWarpSpecializedINS_6half_tEffN4cute5tupleIJNS7_1CILi128EEESA_NS9_ILi256EEEEEENS8_IJiNS9_ILi1EEENS8_IJiiEEEEEESF_SF_NS4_12CausalFusionEJEEENS4_15FmhaFwdEpilogueIS6_fNS8_IJNS9_ILi64EEESB_SA_EEEEENS2_23IndividualTileSchedulerEJEEEEEvNT_6ParamsE)
        /*0698*/ 	.short	0x0210
        /*069a*/ 	.short	0x0870


	//----- nvinfo : EIATTR_SW_WAR
	.align		4
.L_48:
        /*069c*/ 	.byte	0x04, 0x36
        /*069e*/ 	.short	(.L_50 - .L_49)
.L_49:
        /*06a0*/ 	.word	0x00000008
.L_50:


//--------------------- .nv.callgraph             --------------------------
	.section	.nv.callgraph,"",@"SHT_CUDA_CALLGRAPH"
	.align	4
	.sectionentsize	8
	.align		4
        /*0000*/ 	.word	0x00000000
	.align		4
        /*0004*/ 	.word	0xffffffff
	.align		4
        /*0008*/ 	.word	index@(_ZN7cutlass13device_kernelINS_4fmha6kernel28FmhaKernelTmaWarpSpecializedINS1_10collective30FmhaMainloopTmaWarpSpecializedINS_6half_tEffN4cute5tupleIJNS7_1CILi128EEESA_NS9_ILi256EEEEEENS8_IJiNS9_ILi1EEENS8_IJiiEEEEEESF_SF_NS4_12CausalFusionEJEEENS4_15FmhaFwdEpilogueIS6_fNS8_IJNS9_ILi64EEESB_SA_EEEEENS2_23IndividualTileSchedulerEJEEEEEvNT_6ParamsE)
	.align		4
        /*000c*/ 	.word	index@(__assertfail)
	.align		4
        /*0010*/ 	.word	0x00000000
	.align		4
        /*0014*/ 	.word	0xfffffffe
	.align		4
        /*0018*/ 	.word	0x00000000
	.align		4
        /*001c*/ 	.word	0xfffffffd
	.align		4
        /*0020*/ 	.word	0x00000000
	.align		4
        /*0024*/ 	.word	0xfffffffc


//--------------------- .nv.constant4             --------------------------
	.section	.nv.constant4,"a",@progbits
	.align	8
	.align		8
.nv.constant4:
        /*0000*/ 	.dword	__assertfail
	.align		8
        /*0008*/ 	.dword	__unnamed_1
	.align		8
        /*0010*/ 	.dword	__unnamed_2
	.align		8
        /*0018*/ 	.dword	_ZN39_INTERNAL_0f4a2147_4_k_cu_095ac2b0_32824cuda3std3__45__cpo5beginE
	.align		8
        /*0020*/ 	.dword	_ZN39_INTERNAL_0f4a2147_4_k_cu_095ac2b0_32824cuda3std3__45__cpo3endE
	.align		8
        /*0028*/ 	.dword	_ZN39_INTERNAL_0f4a2147_4_k_cu_095ac2b0_32824cuda3std3__45__cpo6cbeginE
	.align		8
        /*0030*/ 	.dword	_ZN39_INTERNAL_0f4a2147_4_k_cu_095ac2b0_32824cuda3std3__45__cpo4cendE
	.align		8
        /*0038*/ 	.dword	_ZN39_INTERNAL_0f4a2147_4_k_cu_095ac2b0_32824cuda3std3__441_GLOBAL__N__0f4a2147_4_k_cu_095ac2b0_32826ignoreE
	.align		8
        /*0040*/ 	.dword	_ZN39_INTERNAL_0f4a2147_4_k_cu_095ac2b0_32824cuda3std3__419piecewise_constructE
	.align		8
        /*0048*/ 	.dword	_ZN39_INTERNAL_0f4a2147_4_k_cu_095ac2b0_32824cuda3std3__48in_placeE
	.align		8
        /*0050*/ 	.dword	_ZN39_INTERNAL_0f4a2147_4_k_cu_095ac2b0_32824cuda3std6ranges3__45__cpo4swapE
	.align		8
        /*0058*/ 	.dword	_ZN39_INTERNAL_0f4a2147_4_k_cu_095ac2b0_32824cuda3std6ranges3__45__cpo9iter_moveE
	.align		8
        /*0060*/ 	.dword	_ZN39_INTERNAL_0f4a2147_4_k_cu_095ac2b0_32824cute7productE
	.align		8
        /*0068*/ 	.dword	_ZN39_INTERNAL_0f4a2147_4_k_cu_095ac2b0_32824cute1_E
	.align		8
        /*0070*/ 	.dword	$str$24
	.align		8
        /*0078*/ 	.dword	$str$25


//--------------------- .text._ZN7cutlass13device_kernelINS_4fmha6kernel28FmhaKernelTmaWarpSpecializedINS1_10collective30FmhaMainloopTmaWarpSpecializedINS_6half_tEffN4cute5tupleIJNS7_1CILi128EEESA_NS9_ILi256EEEEEENS8_IJiNS9_ILi1EEENS8_IJiiEEEEEESF_SF_NS4_12CausalFusionEJEEENS4_15FmhaFwdEpilogueIS6_fNS8_IJNS9_ILi64EEESB_SA_EEEEENS2_23IndividualTileSchedulerEJEEEEEvNT_6ParamsE --------------------------
	.section	.text._ZN7cutlass13device_kernelINS_4fmha6kernel28FmhaKernelTmaWarpSpecializedINS1_10collective30FmhaMainloopTmaWarpSpecializedINS_6half_tEffN4cute5tupleIJNS7_1CILi128EEESA_NS9_ILi256EEEEEENS8_IJiNS9_ILi1EEENS8_IJiiEEEEEESF_SF_NS4_12CausalFusionEJEEENS4_15FmhaFwdEpilogueIS6_fNS8_IJNS9_ILi64EEESB_SA_EEEEENS2_23IndividualTileSchedulerEJEEEEEvNT_6ParamsE,"ax",@progbits
	.align	128
.text._ZN7cutlass13device_kernelINS_4fmha6kernel28FmhaKernelTmaWarpSpecializedINS1_10collective30FmhaMainloopTmaWarpSpecializedINS_6half_tEffN4cute5tupleIJNS7_1CILi128EEESA_NS9_ILi256EEEEEENS8_IJiNS9_ILi1EEENS8_IJiiEEEEEESF_SF_NS4_12CausalFusionEJEEENS4_15FmhaFwdEpilogueIS6_fNS8_IJNS9_ILi64EEESB_SA_EEEEENS2_23IndividualTileSchedulerEJEEEEEvNT_6ParamsE:
        .type           _ZN7cutlass13device_kernelINS_4fmha6kernel28FmhaKernelTmaWarpSpecializedINS1_10collective30FmhaMainloopTmaWarpSpecializedINS_6half_tEffN4cute5tupleIJNS7_1CILi128EEESA_NS9_ILi256EEEEEENS8_IJiNS9_ILi1EEENS8_IJiiEEEEEESF_SF_NS4_12CausalFusionEJEEENS4_15FmhaFwdEpilogueIS6_fNS8_IJNS9_ILi64EEESB_SA_EEEEENS2_23IndividualTileSchedulerEJEEEEEvNT_6ParamsE,@function
        .size           _ZN7cutlass13device_kernelINS_4fmha6kernel28FmhaKernelTmaWarpSpecializedINS1_10collective30FmhaMainloopTmaWarpSpecializedINS_6half_tEffN4cute5tupleIJNS7_1CILi128EEESA_NS9_ILi256EEEEEENS8_IJiNS9_ILi1EEENS8_IJiiEEEEEESF_SF_NS4_12CausalFusionEJEEENS4_15FmhaFwdEpilogueIS6_fNS8_IJNS9_ILi64EEESB_SA_EEEEENS2_23IndividualTileSchedulerEJEEEEEvNT_6ParamsE,(.L_x_131 - _ZN7cutlass13device_kernelINS_4fmha6kernel28FmhaKernelTmaWarpSpecializedINS1_10collective30FmhaMainloopTmaWarpSpecializedINS_6half_tEffN4cute5tupleIJNS7_1CILi128EEESA_NS9_ILi256EEEEEENS8_IJiNS9_ILi1EEENS8_IJiiEEEEEESF_SF_NS4_12CausalFusionEJEEENS4_15FmhaFwdEpilogueIS6_fNS8_IJNS9_ILi64EEESB_SA_EEEEENS2_23IndividualTileSchedulerEJEEEEEvNT_6ParamsE)
        .other          _ZN7cutlass13device_kernelINS_4fmha6kernel28FmhaKernelTmaWarpSpecializedINS1_10collective30FmhaMainloopTmaWarpSpecializedINS_6half_tEffN4cute5tupleIJNS7_1CILi128EEESA_NS9_ILi256EEEEEENS8_IJiNS9_ILi1EEENS8_IJiiEEEEEESF_SF_NS4_12CausalFusionEJEEENS4_15FmhaFwdEpilogueIS6_fNS8_IJNS9_ILi64EEESB_SA_EEEEENS2_23IndividualTileSchedulerEJEEEEEvNT_6ParamsE,@"STO_CUDA_ENTRY STV_DEFAULT"
_ZN7cutlass13device_kernelINS_4fmha6kernel28FmhaKernelTmaWarpSpecializedINS1_10collective30FmhaMainloopTmaWarpSpecializedINS_6half_tEffN4cute5tupleIJNS7_1CILi128EEESA_NS9_ILi256EEEEEENS8_IJiNS9_ILi1EEENS8_IJiiEEEEEESF_SF_NS4_12CausalFusionEJEEENS4_15FmhaFwdEpilogueIS6_fNS8_IJNS9_ILi64EEESB_SA_EEEEENS2_23IndividualTileSchedulerEJEEEEEvNT_6ParamsE:
[----:B------:R-:W1:Y:S02]  /*0000*/  LDC R1, c[0x0][0x28] ;  /* 0x00000a00ff017b82 */ /* 0x000e640000000800 */
[----:B-1----:R-:W-:Y:S01]  /*0010*/  IADD3 R1, R1, -0x28, RZ ;  /* 0xffffffd801017810 */ /* 0x002fe20007ffe0ff */
[----:B------:R-:W1:Y:S01]  /*0020*/  S2R R0, SR_TID.X ;  /* 0x0000000000007919 */ /* 0x000e620000002100 */
[----:B------:R-:W-:Y:S01]  /*0030*/  ELECT P1, URZ, PT ;  /* 0x00000000003f782f */ /* 0x000fe20003820000 */
[----:B------:R-:W-:Y:S01]  /*0040*/  BSSY B0, `(.L_x_0) ;  /* 0x0000017000007945 */ /* 0x000fe20003800000 */
[----:B-1----:R-:W-:-:S05]  /*0050*/  SHF.R.U32.HI R2, RZ, 0x5, R0 ;  /* 0x00000005ff027819 */ /* 0x002fca0000011600 */
[----:B------:R-:W1:Y:S02]  /*0060*/  SHFL.IDX PT, R3, R2, RZ, 0x1f ;  /* 0x00001fff02037589 */ /* 0x000e6400000e0000 */
[----:B-1----:R-:W-:Y:S02]  /*0070*/  R2UR UR4, R3 ;  /* 0x00000000030472ca */ /* 0x002fe400000e0000 */
[----:B------:R-:W-:-:S06]  /*0080*/  SHF.R.U32.HI R3, RZ, 0x7, R0 ;  /* 0x00000007ff037819 */ /* 0x000fcc0000011600 */
[----:B------:R-:W1:Y:S05]  /*0090*/  SHFL.IDX PT, R3, R3, RZ, 0x1f ;  /* 0x00001fff03037589 */ /* 0x000e6a00000e0000 */
[----:B------:R-:W-:Y:S02]  /*00a0*/  USHF.R.S32.HI UR5, URZ, 0x1f, UR4 ;  /* 0x0000001f3f057899 */ /* 0x000fe40008011404 */
[----:B------:R-:W-:Y:S02]  /*00b0*/  ISETP.NE.OR P0, PT, RZ, UR4, !P1 ;  /* 0x00000004ff007c0c */ /* 0x000fe4000cf05670 */
[----:B------:R-:W-:-:S04]  /*00c0*/  ULEA.HI UR5, UR5, UR4, URZ, 0x2 ;  /* 0x0000000405057291 */ /* 0x000fc8000f8f103f */
[----:B------:R-:W-:-:S04]  /*00d0*/  ULOP3.LUT UR5, UR5, 0xfffffffc, URZ, 0xc0, !UPT ;  /* 0xfffffffc05057892 */ /* 0x000fc8000f8ec03f */
[----:B------:R-:W-:-:S03]  /*00e0*/  UIADD3 UR8, UR4, -UR5, URZ ;  /* 0x8000000504087290 */ /* 0x000fc6000fffe03f */
[----:B------:R-:W-:Y:S09]  /*00f0*/  @P0 BRA `(.L_x_1) ;  /* 0x00000000002c0947 */ /* 0x000ff20003800000 */
[----:B------:R-:W-:Y:S02]  /*0100*/  ULDC.64 UR4, c[0x0][0x198] ;  /* 0x0000660000047ab9 */ /* 0x000fe40000000a00 */
[----:B------:R-:W-:Y:S02]  /*0110*/  UIADD3 UR6, UP0, UR4, 0xf0, URZ ;  /* 0x000000f004067890 */ /* 0x000fe4000ff1e03f */
[----:B------:R-:W-:Y:S02]  /*0120*/  UIADD3 UR10, UP1, UR4, 0x1f0, URZ ;  /* 0x000001f0040a7890 */ /* 0x000fe4000ff3e03f */
[----:B------:R-:W-:Y:S02]  /*0130*/  UIADD3 UR4, UP2, UR4, 0x2f0, URZ ;  /* 0x000002f004047890 */ /* 0x000fe4000ff5e03f */
[----:B------:R-:W-:Y:S02]  /*0140*/  UIADD3.X UR7, URZ, UR5, URZ, UP0, !UPT ;  /* 0x000000053f077290 */ /* 0x000fe400087fe43f */
[----:B------:R-:W-:-:S02]  /*0150*/  UIADD3.X UR11, URZ, UR5, URZ, UP1, !UPT ;  /* 0x000000053f0b7290 */ /* 0x000fc40008ffe43f */
[----:B------:R-:W-:-:S05]  /*0160*/  UIADD3.X UR5, URZ, UR5, URZ, UP2, !UPT ;  /* 0x000000053f057290 */ /* 0x000fca00097fe43f */
[----:B------:R2:W-:Y:S02]  /*0170*/  UTMACCTL.PF [UR6] ;  /* 0x00000000060079b9 */ /* 0x0005e40008040000 */
[----:B------:R2:W-:Y:S02]  /*0180*/  UTMACCTL.PF [UR10] ;  /* 0x000000000a0079b9 */ /* 0x0005e40008040000 */
[----:B------:R2:W-:Y:S02]  /*0190*/  UTMACCTL.PF [UR4] ;  /* 0x00000000040079b9 */ /* 0x0005e40008040000 */
[----:B--2---:R-:W-:Y:S01]  /*01a0*/  NOP ;  /* 0x0000000000007918 */ /* 0x004fe20000000000 */
.L_x_1:
[----:B------:R-:W-:Y:S05]  /*01b0*/  BSYNC B0 ;  /* 0x0000000000007941 */ /* 0x000fea0003800000 */
.L_x_0:
[----:B------:R-:W2:Y:S01]  /*01c0*/  SHFL.IDX PT, R4, R2, RZ, 0x1f ;  /* 0x00001fff02047589 */ /* 0x000ea200000e0000 */
[----:B-1----:R-:W-:Y:S01]  /*01d0*/  R2UR UR4, R3 ;  /* 0x00000000030472ca */ /* 0x002fe200000e0000 */
[----:B------:R-:W-:-:S12]  /*01e0*/  UISETP.NE.AND UP0, UPT, UR8, 0x1, UPT ;  /* 0x000000010800788c */ /* 0x000fd8000bf05270 */
[----:B------:R-:W-:Y:S01]  /*01f0*/  MOV R5, UR4 ;  /* 0x0000000400057c02 */ /* 0x000fe20008000f00 */
[----:B------:R-:W-:Y:S02]  /*0200*/  UIADD3 UR10, UR4, -0x1, URZ ;  /* 0xffffffff040a7890 */ /* 0x000fe4000fffe03f */
[----:B------:R-:W-:Y:S02]  /*0210*/  UISETP.EQ.AND UP0, UPT, UR4, URZ, !UP0 ;  /* 0x0000003f0400728c */ /* 0x000fe4000c702270 */
[----:B------:R1:W-:Y:S01]  /*0220*/  STL [R1+0x1c], R5 ;  /* 0x00001c0501007387 */ /* 0x0003e20000100800 */
[----:B------:R-:W-:Y:S02]  /*0230*/  UISETP.GE.U32.AND UP1, UPT, UR10, 0x4, UPT ;  /* 0x000000040a00788c */ /* 0x000fe4000bf26070 */
[----:B------:R-:W-:Y:S01]  /*0240*/  USEL UR14, URZ, 0x1, !UP0 ;  /* 0x000000013f0e7887 */ /* 0x000fe2000c000000 */
[----:B--2---:R-:W-:-:S03]  /*0250*/  ISETP.NE.AND P0, PT, R4, RZ, PT ;  /* 0x000000ff0400720c */ /* 0x004fc60003f05270 */
[----:B------:R-:W-:-:S10]  /*0260*/  USEL UR14, UR14, 0x2, UP1 ;  /* 0x000000020e0e7887 */ /* 0x000fd40008800000 */
[----:B-1----:R-:W-:Y:S05]  /*0270*/  @P0 BRA `(.L_x_2) ;  /* 0x0000000000480947 */ /* 0x002fea0003800000 */
[----:B------:R-:W1:Y:S01]  /*0280*/  S2UR UR9, SR_CgaCtaId ;  /* 0x00000000000979c3 */ /* 0x000e620000008800 */
[----:B------:R-:W-:Y:S01]  /*0290*/  UMOV UR4, 0x400 ;  /* 0x0000040000047882 */ /* 0x000fe20000000000 */
[----:B------:R-:W-:Y:S01]  /*02a0*/  UMOV UR5, 0x1 ;  /* 0x0000000100057882 */ /* 0x000fe20000000000 */
[----:B------:R-:W-:Y:S01]  /*02b0*/  UMOV UR6, 0x80 ;  /* 0x0000008000067882 */ /* 0x000fe20000000000 */
[----:B------:R-:W-:Y:S01]  /*02c0*/  ELECT P0, URZ, PT ;  /* 0x00000000003f782f */ /* 0x000fe20003800000 */
[----:B------:R-:W-:-:S04]  /*02d0*/  UIADD3 UR6, -UR6, 0x100000, URZ ;  /* 0x0010000006067890 */ /* 0x000fc8000fffe13f */
[----:B------:R-:W-:Y:S02]  /*02e0*/  USHF.L.U32 UR7, UR6, 0xb, URZ ;  /* 0x0000000b06077899 */ /* 0x000fe4000800063f */
[----:B------:R-:W-:Y:S02]  /*02f0*/  USHF.L.U32 UR6, UR6, 0x1, URZ ;  /* 0x0000000106067899 */ /* 0x000fe4000800063f */
[----:B-1----:R-:W-:Y:S02]  /*0300*/  ULEA UR9, UR9, UR4, 0x18 ;  /* 0x0000000409097291 */ /* 0x002fe4000f8ec03f */
[----:B------:R-:W-:-:S04]  /*0310*/  UIADD3 UR4, -UR5, 0x100000, URZ ;  /* 0x0010000005047890 */ /* 0x000fc8000fffe13f */
[----:B------:R-:W-:Y:S02]  /*0320*/  USHF.L.U32 UR5, UR4, 0xb, URZ ;  /* 0x0000000b04057899 */ /* 0x000fe4000800063f */
[----:B------:R-:W-:Y:S01]  /*0330*/  USHF.L.U32 UR4, UR4, 0x1, URZ ;  /* 0x0000000104047899 */ /* 0x000fe2000800063f */
[----:B------:R-:W1:Y:S11]  /*0340*/  FENCE.VIEW.ASYNC.S ;  /* 0x00000000000073c6 */ /* 0x000e760000000000 */
[----:B-1----:R1:W2:Y:S01]  /*0350*/  SYNCS.EXCH.64 URZ, [UR9+0x60050], UR4 ;  /* 0x06005004093f75b2 */ /* 0x0022a20008000100 */
[----:B------:R1:W3:Y:S01]  /*0360*/  SYNCS.EXCH.64 URZ, [UR9+0x60060], UR6 ;  /* 0x06006006093f75b2 */ /* 0x0002e20008000100 */
[----:B------:R1:W4:Y:S01]  /*0370*/  SYNCS.EXCH.64 URZ, [UR9+0x60058], UR4 ;  /* 0x06005804093f75b2 */ /* 0x0003220008000100 */
[----:B------:R1:W1:Y:S01]  /*0380*/  SYNCS.EXCH.64 URZ, [UR9+0x60068], UR6 ;  /* 0x06006806093f75b2 */ /* 0x0002620008000100 */
[----:B------:R-:W-:Y:S01]  /*0390*/  NOP ;  /* 0x0000000000007918 */ /* 0x000fe20000000000 */
.L_x_2:
[----:B------:R-:W5:Y:S01]  /*03a0*/  SHFL.IDX PT, R3, R2, RZ, 0x1f ;  /* 0x00001fff02037589 */ /* 0x000f6200000e0000 */
[----:B------:R-:W-:Y:S01]  /*03b0*/  NOP ;  /* 0x0000000000007918 */ /* 0x000fe20000000000 */
[----:B-----5:R-:W-:-:S13]  /*03c0*/  ISETP.NE.AND P0, PT, R3, RZ, PT ;  /* 0x000000ff0300720c */ /* 0x020fda0003f05270 */
[----:B------:R-:W-:Y:S05]  /*03d0*/  @P0 BRA `(.L_x_3) ;  /* 0x0000000000600947 */ /* 0x000fea0003800000 */
[----:B-1----:R-:W1:Y:S01]  /*03e0*/  S2UR UR5, SR_CgaCtaId ;  /* 0x00000000000579c3 */ /* 0x002e620000008800 */
[----:B------:R-:W-:Y:S01]  /*03f0*/  UMOV UR4, 0x400 ;  /* 0x0000040000047882 */ /* 0x000fe20000000000 */
[----:B------:R-:W-:Y:S01]  /*0400*/  UMOV UR6, 0x1 ;  /* 0x0000000100067882 */ /* 0x000fe20000000000 */
[----:B------:R-:W-:Y:S01]  /*0410*/  UMOV UR11, 0x100 ;  /* 0x00000100000b7882 */ /* 0x000fe20000000000 */
[----:B------:R-:W-:-:S04]  /*0420*/  UIADD3 UR6, -UR6, 0x100000, URZ ;  /* 0x0010000006067890 */ /* 0x000fc8000fffe13f */
[----:B------:R-:W-:Y:S02]  /*0430*/  USHF.L.U32 UR7, UR6, 0xb, URZ ;  /* 0x0000000b06077899 */ /* 0x000fe4000800063f */
[----:B------:R-:W-:Y:S01]  /*0440*/  USHF.L.U32 UR6, UR6, 0x1, URZ ;  /* 0x0000000106067899 */ /* 0x000fe2000800063f */
[----:B------:R-:W-:Y:S01]  /*0450*/  ELECT P0, URZ, PT ;  /* 0x00000000003f782f */ /* 0x000fe20003800000 */
[----:B-1----:R-:W-:Y:S02]  /*0460*/  ULEA UR9, UR5, UR4, 0x18 ;  /* 0x0000000405097291 */ /* 0x002fe4000f8ec03f */
[----:B------:R-:W-:-:S04]  /*0470*/  UIADD3 UR4, -UR11, 0x100000, URZ ;  /* 0x001000000b047890 */ /* 0x000fc8000fffe13f */
[----:B------:R-:W-:Y:S02]  /*0480*/  USHF.L.U32 UR5, UR4, 0xb, URZ ;  /* 0x0000000b04057899 */ /* 0x000fe4000800063f */
[----:B------:R-:W-:Y:S01]  /*0490*/  USHF.L.U32 UR4, UR4, 0x1, URZ ;  /* 0x0000000104047899 */ /* 0x000fe2000800063f */
[----:B------:R-:W1:Y:S03]  /*04a0*/  FENCE.VIEW.ASYNC.S ;  /* 0x00000000000073c6 */ /* 0x000e660000000000 */
[----:B-1----:R1:W1:Y:S08]  /*04b0*/  SYNCS.EXCH.64 URZ, [UR9+0x60000], UR6 ;  /* 0x06000006093f75b2 */ /* 0x0022700008000100 */
[----:B------:R1:W1:Y:S01]  /*04c0*/  SYNCS.EXCH.64 URZ, [UR9+0x60028], UR4 ;  /* 0x06002804093f75b2 */ /* 0x0002620008000100 */
        /* <DEDUP_REMOVED lines=8> */
[----:B------:R-:W-:Y:S01]  /*0550*/  NOP ;  /* 0x0000000000007918 */ /* 0x000fe20000000000 */
.L_x_3:
        /* <DEDUP_REMOVED lines=21> */
[----:B------:R-:W-:Y:S01]  /*06b0*/  NOP ;  /* 0x0000000000007918 */ /* 0x000fe20000000000 */
.L_x_4:
[----:B------:R-:W5:Y:S01]  /*06c0*/  SHFL.IDX PT, R3, R2, RZ, 0x1f ;  /* 0x00001fff02037589 */ /* 0x000f6200000e0000 */
[----:B------:R-:W-:Y:S01]  /*06d0*/  ELECT P0, URZ, PT ;  /* 0x00000000003f782f */ /* 0x000fe20003800000 */
[----:B------:R-:W-:Y:S01]  /*06e0*/  NOP ;  /* 0x0000000000007918 */ /* 0x000fe20000000000 */
[----:B-1----:R-:W-:Y:S02]  /*06f0*/  UMOV UR4, 0x80 ;  /* 0x0000008000047882 */ /* 0x002fe40000000000 */
[C---:B-----5:R-:W-:Y:S02]  /*0700*/  ISETP.NE.OR P0, PT, R3.reuse, RZ, !P0 ;  /* 0x000000ff0300720c */ /* 0x060fe40004705670 */
[----:B------:R-:W-:-:S11]  /*0710*/  ISETP.NE.AND P2, PT, R3, RZ, PT ;  /* 0x000000ff0300720c */ /* 0x000fd60003f45270 */
[----:B------:R-:W-:Y:S01]  /*0720*/  VOTEU.ALL UP0, P0 ;  /* 0x00000000003f7886 */ /* 0x000fe20000000000 */
[----:B------:R-:W-:Y:S01]  /*0730*/  VOTEU.ALL UP2, P0 ;  /* 0x00000000003f7886 */ /* 0x000fe20000040000 */
[----:B------:R-:W-:Y:S01]  /*0740*/  VOTEU.ALL UP3, P0 ;  /* 0x00000000003f7886 */ /* 0x000fe20000060000 */
[----:B------:R-:W-:Y:S02]  /*0750*/  VOTEU.ALL UP4, P0 ;  /* 0x00000000003f7886 */ /* 0x000fe40000080000 */
[----:B------:R-:W1:Y:S01]  /*0760*/  @!UP0 S2UR UR7, SR_CgaCtaId ;  /* 0x00000000000789c3 */ /* 0x000e620000008800 */
[----:B------:R-:W-:Y:S01]  /*0770*/  @!UP0 UMOV UR6, 0x400 ;  /* 0x0000040000068882 */ /* 0x000fe20000000000 */
[----:B------:R-:W-:-:S04]  /*0780*/  @!UP0 UIADD3 UR4, -UR4, 0x100000, URZ ;  /* 0x0010000004048890 */ /* 0x000fc8000fffe13f */
[----:B------:R-:W-:Y:S02]  /*0790*/  @!UP0 USHF.L.U32 UR5, UR4, 0xb, URZ ;  /* 0x0000000b04058899 */ /* 0x000fe4000800063f */
[----:B------:R-:W-:Y:S02]  /*07a0*/  @!UP0 USHF.L.U32 UR4, UR4, 0x1, URZ ;  /* 0x0000000104048899 */ /* 0x000fe4000800063f */
[----:B-1----:R-:W-:Y:S01]  /*07b0*/  @!UP0 ULEA UR6, UR7, UR6, 0x18 ;  /* 0x0000000607068291 */ /* 0x002fe2000f8ec03f */
[----:B------:R-:W-:Y:S01]  /*07c0*/  VOTEU.ALL UP0, P0 ;  /* 0x00000000003f7886 */ /* 0x000fe20000000000 */
[----:B------:R-:W1:Y:S10]  /*07d0*/  FENCE.VIEW.ASYNC.S ;  /* 0x00000000000073c6 */ /* 0x000e740000000000 */
[----:B-1----:R1:W1:Y:S01]  /*07e0*/  @!UP0 SYNCS.EXCH.64 URZ, [UR6+0x60090], UR4 ;  /* 0x06009004063f85b2 */ /* 0x0022620008000100 */
[----:B------:R1:W1:Y:S01]  /*07f0*/  @!UP2 SYNCS.EXCH.64 URZ, [UR6+0x60098], UR4 ;  /* 0x06009804063fa5b2 */ /* 0x0002620008000100 */
[----:B------:R1:W1:Y:S01]  /*0800*/  @!UP3 SYNCS.EXCH.64 URZ, [UR6+0x600a0], UR4 ;  /* 0x0600a004063fb5b2 */ /* 0x0002620008000100 */
[----:B------:R1:W1:Y:S01]  /*0810*/  @!UP4 SYNCS.EXCH.64 URZ, [UR6+0x600a8], UR4 ;  /* 0x0600a804063fc5b2 */ /* 0x0002620008000100 */
[----:B------:R-:W-:Y:S01]  /*0820*/  NOP ;  /* 0x0000000000007918 */ /* 0x000fe20000000000 */
[----:B------:R-:W-:Y:S05]  /*0830*/  @P2 BRA `(.L_x_5) ;  /* 0x0000000000582947 */ /* 0x000fea0003800000 */
[----:B-1----:R-:W1:Y:S01]  /*0840*/  S2UR UR5, SR_CgaCtaId ;  /* 0x00000000000579c3 */ /* 0x002e620000008800 */
[----:B------:R-:W-:Y:S01]  /*0850*/  UMOV UR4, 0x400 ;  /* 0x0000040000047882 */ /* 0x000fe20000000000 */
[----:B------:R-:W-:Y:S01]  /*0860*/  UMOV UR6, 0x20 ;  /* 0x0000002000067882 */ /* 0x000fe20000000000 */
[----:B------:R-:W-:Y:S01]  /*0870*/  UMOV UR7, 0x80 ;  /* 0x0000008000077882 */ /* 0x000fe20000000000 */
[----:B------:R-:W-:Y:S01]  /*0880*/  ELECT P0, URZ, PT ;  /* 0x00000000003f782f */ /* 0x000fe20003800000 */
[----:B-1----:R-:W-:Y:S02]  /*0890*/  ULEA UR9, UR5, UR4, 0x18 ;  /* 0x0000000405097291 */ /* 0x002fe4000f8ec03f */
[----:B------:R-:W-:-:S04]  /*08a0*/  UIADD3 UR4, -UR6, 0x100000, URZ ;  /* 0x0010000006047890 */ /* 0x000fc8000fffe13f */
[----:B------:R-:W-:Y:S02]  /*08b0*/  USHF.L.U32 UR5, UR4, 0xb, URZ ;  /* 0x0000000b04057899 */ /* 0x000fe4000800063f */
[----:B------:R-:W-:Y:S02]  /*08c0*/  USHF.L.U32 UR4, UR4, 0x1, URZ ;  /* 0x0000000104047899 */ /* 0x000fe4000800063f */
        /* <DEDUP_REMOVED lines=13> */
.L_x_5:
[----:B-1----:R-:W-:Y:S01]  /*09a0*/  R2UR UR4, R5 ;  /* 0x00000000050472ca */ /* 0x002fe200000e0000 */
[----:B------:R-:W-:Y:S01]  /*09b0*/  NOP ;  /* 0x0000000000007918 */ /* 0x000fe20000000000 */
[----:B------:R-:W-:Y:S01]  /*09c0*/  MOV R2, UR8 ;  /* 0x0000000800027c02 */ /* 0x000fe20008000f00 */
[----:B--234-:R-:W-:Y:S03]  /*09d0*/  BAR.SYNC.DEFER_BLOCKING 0x0 ;  /* 0x0000000000007b1d */ /* 0x01cfe60000010000 */
[----:B------:R-:W-:-:S07]  /*09e0*/  ISETP.EQ.AND P2, PT, R2, 0x1, P1 ;  /* 0x000000010200780c */ /* 0x000fce0000f42270 */
[----:B------:R-:W-:-:S13]  /*09f0*/  ISETP.NE.AND P0, PT, RZ, UR4, PT ;  /* 0x00000004ff007c0c */ /* 0x000fda000bf05270 */
[----:B------:R-:W-:Y:S05]  /*0a00*/  @!P0 BRA `(.L_x_6) ;  /* 0x000000e000c88947 */ /* 0x000fea0003800000 */
[----:B------:R-:W-:-:S06]  /*0a10*/  UISETP.GT.U32.AND UP0, UPT, UR10, 0x3, UPT ;  /* 0x000000030a00788c */ /* 0x000fcc000bf04070 */
[----:B------:R-:W-:-:S13]  /*0a20*/  PLOP3.LUT P0, PT, PT, PT, UP0, 0x80, 0x0 ;  /* 0x000000000000781c */ /* 0x000fda0003f0f008 */
[----:B------:R-:W-:Y:S05]  /*0a30*/  @P0 EXIT ;  /* 0x000000000000094d */ /* 0x000fea0003800000 */
.L_x_7:
[----:B------:R-:W-:-:S08]  /*0a40*/  NOP ;  /* 0x0000000000007918 */ /* 0x000fd00000000000 */
[----:B------:R-:W1:Y:S02]  /*0a50*/  USETMAXREG.TRY_ALLOC.CTAPOOL UP0, 0xf0 ;  /* 0x000000f0000079c8 */ /* 0x000e640008000600 */
[----:B-1----:R-:W-:-:S13]  /*0a60*/  PLOP3.LUT P0, PT, PT, PT, UP0, 0x80, 0x0 ;  /* 0x000000000000781c */ /* 0x002fda0003f0f008 */
[----:B------:R-:W-:Y:S05]  /*0a70*/  @!P0 BRA `(.L_x_7) ;  /* 0xfffffffc00f08947 */ /* 0x000fea000383ffff */
[----:B------:R-:W2:Y:S01]  /*0a80*/  LDL R2, [R1+0x1c] ;  /* 0x00001c0001027983 */ /* 0x000ea20000100800 */
[----:B------:R-:W1:Y:S01]  /*0a90*/  S2UR UR5, SR_CTAID.X ;  /* 0x00000000000579c3 */ /* 0x000e620000002500 */
[----:B------:R-:W-:Y:S01]  /*0aa0*/  UMOV UR11, URZ ;  /* 0x0000003f000b7c82 */ /* 0x000fe20008000000 */
[----:B--2---:R-:W-:-:S13]  /*0ab0*/  R2UR UR4, R2 ;  /* 0x00000000020472ca */ /* 0x004fda00000e0000 */
[----:B------:R-:W-:-:S03]  /*0ac0*/  UISETP.NE.AND UP0, UPT, UR4, 0x1, UPT ;  /* 0x000000010400788c */ /* 0x000fc6000bf05270 */
[----:B------:R-:W-:-:S03]  /*0ad0*/  UMOV UR4, URZ ;  /* 0x0000003f00047c82 */ /* 0x000fc60008000000 */
[----:B------:R-:W-:-:S13]  /*0ae0*/  PLOP3.LUT P0, PT, PT, PT, UP0, 0x80, 0x0 ;  /* 0x000000000000781c */ /* 0x000fda0003f0f008 */
[----:B-1----:R-:W-:Y:S05]  /*0af0*/  @!P0 BRA `(.L_x_8) ;  /* 0x0000000000488947 */ /* 0x002fea0003800000 */
[----:B------:R-:W-:Y:S01]  /*0b00*/  R2UR UR6, R2 ;  /* 0x00000000020672ca */ /* 0x000fe200000e0000 */
[----:B------:R-:W-:-:S12]  /*0b10*/  UMOV UR11, 0x1 ;  /* 0x00000001000b7882 */ /* 0x000fd80000000000 */
[----:B------:R-:W-:-:S06]  /*0b20*/  UISETP.NE.AND UP0, UPT, UR6, 0x2, UPT ;  /* 0x000000020600788c */ /* 0x000fcc000bf05270 */
[----:B------:R-:W-:-:S13]  /*0b30*/  PLOP3.LUT P1, PT, PT, PT, UP0, 0x80, 0x0 ;  /* 0x000000000000781c */ /* 0x000fda0003f2f008 */
[----:B------:R-:W-:Y:S05]  /*0b40*/  @!P1 BRA `(.L_x_8) ;  /* 0x0000000000349947 */ /* 0x000fea0003800000 */
[----:B------:R-:W-:-:S13]  /*0b50*/  R2UR UR4, R2 ;  /* 0x00000000020472ca */ /* 0x000fda00000e0000 */
[----:B------:R-:W-:-:S06]  /*0b60*/  UISETP.NE.AND UP0, UPT, UR4, 0x3, UPT ;  /* 0x000000030400788c */ /* 0x000fcc000bf05270 */
[----:B------:R-:W-:-:S13]  /*0b70*/  PLOP3.LUT P1, PT, PT, PT, UP0, 0x80, 0x0 ;  /* 0x000000000000781c */ /* 0x000fda0003f2f008 */
[----:B------:R-:W-:Y:S05]  /*0b80*/  @!P1 BRA `(.L_x_9) ;  /* 0x00000000001c9947 */ /* 0x000fea0003800000 */
[----:B------:R-:W-:-:S13]  /*0b90*/  R2UR UR4, R2 ;  /* 0x00000000020472ca */ /* 0x000fda00000e0000 */
[----:B------:R-:W-:-:S11]  /*0ba0*/  UISETP.NE.AND UP0, UPT, UR4, 0x4, UPT ;  /* 0x000000040400788c */ /* 0x000fd6000bf05270 */
[----:B------:R-:W-:Y:S01]  /*0bb0*/  @!UP0 UMOV UR4, 0x1 ;  /* 0x0000000100048882 */ /* 0x000fe20000000000 */
[----:B------:R-:W-:Y:S01]  /*0bc0*/  @!UP0 UMOV UR11, 0x1 ;  /* 0x00000001000b8882 */ /* 0x000fe20000000000 */
[----:B------:R-:W-:Y:S01]  /*0bd0*/  @UP0 UMOV UR4, URZ ;  /* 0x0000003f00040c82 */ /* 0x000fe20008000000 */
[----:B------:R-:W-:Y:S01]  /*0be0*/  @UP0 UMOV UR11, URZ ;  /* 0x0000003f000b0c82 */ /* 0x000fe20008000000 */
[----:B------:R-:W-:Y:S05]  /*0bf0*/  BRA `(.L_x_8) ;  /* 0x0000000000087947 */ /* 0x000fea0003800000 */
.L_x_9:
[----:B------:R-:W-:Y:S01]  /*0c00*/  UMOV UR4, 0x1 ;  /* 0x0000000100047882 */ /* 0x000fe20000000000 */
[----:B------:R-:W-:-:S05]  /*0c10*/  UMOV UR11, URZ ;  /* 0x0000003f000b7c82 */ /* 0x000fca0008000000 */
.L_x_8:
[----:B------:R-:W-:Y:S05]  /*0c20*/  @!P0 BRA `(.L_x_10) ;  /* 0x0000000000688947 */ /* 0x000fea0003800000 */
[----:B------:R-:W-:-:S13]  /*0c30*/  R2UR UR6, R2 ;  /* 0x00000000020672ca */ /* 0x000fda00000e0000 */
[----:B------:R-:W-:-:S06]  /*0c40*/  UISETP.NE.AND UP0, UPT, UR6, 0x2, UPT ;  /* 0x000000020600788c */ /* 0x000fcc000bf05270 */
[----:B------:R-:W-:-:S13]  /*0c50*/  PLOP3.LUT P0, PT, PT, PT, UP0, 0x80, 0x0 ;  /* 0x000000000000781c */ /* 0x000fda0003f0f008 */
[----:B------:R-:W-:Y:S05]  /*0c60*/  @!P0 BRA `(.L_x_11) ;  /* 0x0000000000488947 */ /* 0x000fea0003800000 */
[----:B------:R-:W-:-:S13]  /*0c70*/  R2UR UR6, R2 ;  /* 0x00000000020672ca */ /* 0x000fda00000e0000 */
[----:B------:R-:W-:-:S06]  /*0c80*/  UISETP.NE.AND UP0, UPT, UR6, 0x3, UPT ;  /* 0x000000030600788c */ /* 0x000fcc000bf05270 */
[----:B------:R-:W-:-:S13]  /*0c90*/  PLOP3.LUT P0, PT, PT, PT, UP0, 0x80, 0x0 ;  /* 0x000000000000781c */ /* 0x000fda0003f0f008 */
[----:B------:R-:W-:Y:S05]  /*0ca0*/  @!P0 BRA `(.L_x_12) ;  /* 0x0000000000288947 */ /* 0x000fea0003800000 */
[----:B------:R-:W-:Y:S02]  /*0cb0*/  R2UR UR6, R2 ;  /* 0x00000000020672ca */ /* 0x000fe400000e0000 */
[----:B------:R-:W-:-:S05]  /*0cc0*/  MOV R2, UR5 ;  /* 0x0000000500027c02 */ /* 0x000fca0008000f00 */
[----:B------:R4:W-:Y:S06]  /*0cd0*/  STL [R1+0x18], R2 ;  /* 0x0000180201007387 */ /* 0x0009ec0000100800 */
[----:B------:R-:W-:-:S06]  /*0ce0*/  UISETP.NE.AND UP0, UPT, UR6, 0x4, UPT ;  /* 0x000000040600788c */ /* 0x000fcc000bf05270 */
[----:B------:R-:W-:-:S13]  /*0cf0*/  PLOP3.LUT P0, PT, PT, PT, UP0, 0x80, 0x0 ;  /* 0x000000000000781c */ /* 0x000fda0003f0f008 */
[----:B----4-:R-:W-:Y:S05]  /*0d00*/  @P0 BRA `(.L_x_13) ;  /* 0x00000000003c0947 */ /* 0x010fea0003800000 */
[----:B------:R-:W-:-:S06]  /*0d10*/  ULEA UR6, UR5, 0x3, 0x1 ;  /* 0x0000000305067891 */ /* 0x000fcc000f8e083f */
[----:B------:R-:W-:-:S05]  /*0d20*/  MOV R2, UR6 ;  /* 0x0000000600027c02 */ /* 0x000fca0008000f00 */
[----:B------:R4:W-:Y:S01]  /*0d30*/  STL [R1+0x18], R2 ;  /* 0x0000180201007387 */ /* 0x0009e20000100800 */
[----:B------:R-:W-:Y:S05]  /*0d40*/  BRA `(.L_x_13) ;  /* 0x00000000002c7947 */ /* 0x000fea0003800000 */
.L_x_12:
[----:B------:R-:W-:-:S06]  /*0d50*/  ULEA UR6, UR5, 0x2, 0x1 ;  /* 0x0000000205067891 */ /* 0x000fcc000f8e083f */
[----:B------:R-:W-:-:S05]  /*0d60*/  MOV R2, UR6 ;  /* 0x0000000600027c02 */ /* 0x000fca0008000f00 */
[----:B------:R3:W-:Y:S01]  /*0d70*/  STL [R1+0x18], R2 ;  /* 0x0000180201007387 */ /* 0x0007e20000100800 */
[----:B------:R-:W-:Y:S05]  /*0d80*/  BRA `(.L_x_13) ;  /* 0x00000000001c7947 */ /* 0x000fea0003800000 */
.L_x_11:
[----:B------:R-:W-:-:S06]  /*0d90*/  ULEA UR6, UR5, 0x1, 0x1 ;  /* 0x0000000105067891 */ /* 0x000fcc000f8e083f */
[----:B------:R-:W-:-:S05]  /*0da0*/  MOV R2, UR6 ;  /* 0x0000000600027c02 */ /* 0x000fca0008000f00 */
[----:B------:R2:W-:Y:S01]  /*0db0*/  STL [R1+0x18], R2 ;  /* 0x0000180201007387 */ /* 0x0005e20000100800 */
[----:B------:R-:W-:Y:S05]  /*0dc0*/  BRA `(.L_x_13) ;  /* 0x00000000000c7947 */ /* 0x000fea0003800000 */
.L_x_10:
[----:B------:R-:W-:-:S06]  /*0dd0*/  USHF.L.U32 UR6, UR5, 0x1, URZ ;  /* 0x0000000105067899 */ /* 0x000fcc000800063f */
[----:B------:R-:W-:-:S05]  /*0de0*/  MOV R2, UR6 ;  /* 0x0000000600027c02 */ /* 0x000fca0008000f00 */
[----:B------:R1:W-:Y:S02]  /*0df0*/  STL [R1+0x18], R2 ;  /* 0x0000180201007387 */ /* 0x0003e40000100800 */
.L_x_13:
[----:B-1234-:R-:W1:Y:S01]  /*0e00*/  LDC R2, c[0x0][0x28c] ;  /* 0x0000a300ff027b82 */ /* 0x01ee620000000800 */
[----:B------:R-:W-:Y:S01]  /*0e10*/  ULOP3.LUT UR6, UR14, 0x1, URZ, 0xfc, !UPT ;  /* 0x000000010e067892 */ /* 0x000fe2000f8efc3f */
[----:B------:R-:W-:Y:S01]  /*0e20*/  SHF.R.S32.HI R3, RZ, 0x1f, R0 ;  /* 0x0000001fff037819 */ /* 0x000fe20000011400 */
[----:B------:R-:W-:Y:S02]  /*0e30*/  ULEA UR5, UR5, 0xff, 0x7 ;  /* 0x000000ff05057891 */ /* 0x000fe4000f8e383f */
[----:B------:R-:W-:Y:S01]  /*0e40*/  UISETP.NE.AND UP0, UPT, UR6, 0x3, UPT ;  /* 0x000000030600788c */ /* 0x000fe2000bf05270 */
[----:B------:R-:W-:Y:S01]  /*0e50*/  LEA.HI R3, R3, R0, RZ, 0x7 ;  /* 0x0000000003037211 */ /* 0x000fe200078f38ff */
[----:B------:R-:W-:-:S03]  /*0e60*/  USHF.R.U32.HI UR5, URZ, 0x7, UR5 ;  /* 0x000000073f057899 */ /* 0x000fc60008011605 */
[----:B------:R-:W-:Y:S02]  /*0e70*/  LOP3.LUT R3, R3, 0xffffff80, RZ, 0xc0, !PT ;  /* 0xffffff8003037812 */ /* 0x000fe400078ec0ff */
[----:B------:R-:W-:Y:S02]  /*0e80*/  PLOP3.LUT P0, PT, PT, PT, UP0, 0x80, 0x0 ;  /* 0x000000000000781c */ /* 0x000fe40003f0f008 */
[----:B------:R-:W-:Y:S02]  /*0e90*/  IADD3 R3, -R3, R0, RZ ;  /* 0x0000000003037210 */ /* 0x000fe40007ffe1ff */
[----:B-1----:R-:W-:-:S04]  /*0ea0*/  IADD3 R2, R2, 0x7f, RZ ;  /* 0x0000007f02027810 */ /* 0x002fc80007ffe0ff */
[----:B------:R-:W-:-:S04]  /*0eb0*/  SHF.R.S32.HI R5, RZ, 0x1f, R2 ;  /* 0x0000001fff057819 */ /* 0x000fc80000011402 */
[----:B------:R-:W-:-:S04]  /*0ec0*/  LEA.HI R5, R5, R2, RZ, 0x7 ;  /* 0x0000000205057211 */ /* 0x000fc800078f38ff */
[----:B------:R-:W-:-:S04]  /*0ed0*/  SHF.R.S32.HI R5, RZ, 0x7, R5 ;  /* 0x00000007ff057819 */ /* 0x000fc80000011405 */
[----:B------:R-:W-:Y:S01]  /*0ee0*/  VIMNMX R13, R5, UR5, PT ;  /* 0x00000005050d7c48 */ /* 0x000fe2000bfe0100 */
[----:B------:R-:W-:Y:S06]  /*0ef0*/  @!P0 BRA `(.L_x_14) ;  /* 0x0000000000048947 */ /* 0x000fec0003800000 */
[----:B------:R-:W-:Y:S01]  /*0f00*/  BPT.TRAP 0x1 ;  /* 0x000000040000795c */ /* 0x000fe20000300000 */
.L_x_14:
[----:B------:R-:W2:Y:S01]  /*0f10*/  LDL R0, [R1+0x18] ;  /* 0x0000180001007983 */ /* 0x000ea20000100800 */
[----:B------:R-:W1:Y:S01]  /*0f20*/  S2UR UR5, SR_CgaCtaId ;  /* 0x00000000000579c3 */ /* 0x000e620000008800 */
[----:B------:R-:W-:Y:S01]  /*0f30*/  UMOV UR60, 0x400 ;  /* 0x00000400003c7882 */ /* 0x000fe20000000000 */
[----:B------:R-:W-:-:S04]  /*0f40*/  MOV R6, UR4 ;  /* 0x0000000400067c02 */ /* 0x000fc80008000f00 */
[----:B------:R-:W-:Y:S01]  /*0f50*/  SHF.L.U32 R6, R6, 0x1f, RZ ;  /* 0x0000001f06067819 */ /* 0x000fe200000006ff */
[----:B-1----:R-:W-:-:S04]  /*0f60*/  ULEA UR60, UR5, UR60, 0x18 ;  /* 0x0000003c053c7291 */ /* 0x002fc8000f8ec03f */
[----:B------:R-:W-:-:S09]  /*0f70*/  ULEA UR5, UR11, UR60, 0x3 ;  /* 0x0000003c0b057291 */ /* 0x000fd2000f8e183f */
[----:B------:R-:W1:Y:S01]  /*0f80*/  SYNCS.PHASECHK.TRANS64.TRYWAIT P1, [UR5+0x60050], R6 ;  /* 0x06005006ff0075a7 */ /* 0x000e620008020145 */
[----:B--2---:R-:W-:Y:S02]  /*0f90*/  R2UR UR6, R0 ;  /* 0x00000000000672ca */ /* 0x004fe400000e0000 */
[----:B------:R-:W-:-:S04]  /*0fa0*/  SHF.R.S32.HI R0, RZ, 0x1f, R3 ;  /* 0x0000001fff007819 */ /* 0x000fc80000011403 */
[CC--:B------:R-:W-:Y:S02]  /*0fb0*/  LEA.HI R2, R0.reuse, R3.reuse, RZ, 0x2 ;  /* 0x0000000300027211 */ /* 0x0c0fe400078f10ff */
[----:B------:R-:W-:Y:S02]  /*0fc0*/  LEA.HI R0, R0, R3, RZ, 0x5 ;  /* 0x0000000300007211 */ /* 0x000fe400078f28ff */
[--C-:B------:R-:W-:Y:S02]  /*0fd0*/  SHF.R.S32.HI R4, RZ, 0x2, R2.reuse ;  /* 0x00000002ff047819 */ /* 0x100fe40000011402 */
[----:B------:R-:W-:Y:S02]  /*0fe0*/  SHF.R.S32.HI R5, RZ, 0x1f, R2 ;  /* 0x0000001fff057819 */ /* 0x000fe40000011402 */
[----:B------:R-:W-:Y:S02]  /*0ff0*/  LOP3.LUT R2, R2, 0x7ffffffc, RZ, 0xc0, !PT ;  /* 0x7ffffffc02027812 */ /* 0x000fe400078ec0ff */
[----:B------:R-:W-:-:S04]  /*1000*/  LEA.HI R5, R5, R4, RZ, 0x3 ;  /* 0x0000000405057211 */ /* 0x000fc800078f18ff */
[----:B------:R-:W-:-:S04]  /*1010*/  LOP3.LUT R5, R5, 0xfffffff8, RZ, 0xc0, !PT ;  /* 0xfffffff805057812 */ /* 0x000fc800078ec0ff */
[----:B------:R-:W-:Y:S02]  /*1020*/  IADD3 R5, R4, -R5, RZ ;  /* 0x8000000504057210 */ /* 0x000fe40007ffe0ff */
[----:B------:R-:W-:Y:S02]  /*1030*/  SHF.R.S32.HI R4, RZ, 0x5, R0 ;  /* 0x00000005ff047819 */ /* 0x000fe40000011400 */
[----:B------:R-:W-:Y:S02]  /*1040*/  IADD3 R0, R3, -R2, RZ ;  /* 0x8000000203007210 */ /* 0x000fe40007ffe0ff */
[----:B------:R-:W-:Y:S02]  /*1050*/  LEA R2, R4, R5, 0x4 ;  /* 0x0000000504027211 */ /* 0x000fe400078e20ff */
[----:B------:R-:W-:Y:S01]  /*1060*/  MOV R5, UR6 ;  /* 0x0000000600057c02 */ /* 0x000fe20008000f00 */
[----:B-1----:R-:W-:Y:S06]  /*1070*/  @!P1 BRA `(.L_x_15) ;  /* 0x000000f4003c9947 */ /* 0x002fec0003800000 */
.L_x_113:
[----:B------:R-:W-:Y:S02]  /*1080*/  SHF.L.U32 R0, R0, 0x1, RZ ;  /* 0x0000000100007819 */ /* 0x000fe400000006ff */
[----:B------:R-:W-:Y:S01]  /*1090*/  LEA R2, R5, R2, 0x6 ;  /* 0x0000000205027211 */ /* 0x000fe200078e30ff */
[----:B------:R-:W-:Y:S06]  /*10a0*/  @!P0 BRA `(.L_x_16) ;  /* 0x0000000000048947 */ /* 0x000fec0003800000 */
[----:B------:R-:W-:Y:S01]  /*10b0*/  BPT.TRAP 0x1 ;  /* 0x000000040000795c */ /* 0x000fe20000300000 */
.L_x_16:
[----:B------:R-:W-:Y:S01]  /*10c0*/  SHF.L.U32 R4, RZ, 0x1f, RZ ;  /* 0x0000001fff047819 */ /* 0x000fe200000006ff */
[----:B------:R-:W-:Y:S01]  /*10d0*/  UIADD3 UR18, UR60, 0x60090, URZ ;  /* 0x000600903c127890 */ /* 0x000fe2000fffe03f */
[----:B------:R-:W-:Y:S02]  /*10e0*/  ISETP.NE.AND P2, PT, RZ, UR10, PT ;  /* 0x0000000aff007c0c */ /* 0x000fe4000bf45270 */
[----:B------:R-:W2:Y:S02]  /*10f0*/  SYNCS.PHASECHK.TRANS64.TRYWAIT P1, [UR60+0x60000], R4 ;  /* 0x06000004ff0075a7 */ /* 0x000ea4000802017c */
[----:B--2---:R-:W-:Y:S09]  /*1100*/  @!P1 BRA `(.L_x_17) ;  /* 0x000000f400309947 */ /* 0x004ff20003800000 */
.L_x_114:
[----:B-1----:R-:W2:Y:S02]  /*1110*/  LDL R3, [R1+0x1c] ;  /* 0x00001c0001037983 */ /* 0x002ea40000100800 */
[----:B--2---:R-:W-:Y:S02]  /*1120*/  R2UR UR4, R3 ;  /* 0x00000000030472ca */ /* 0x004fe400000e0000 */
[----:B------:R-:W-:-:S04]  /*1130*/  SEL R3, RZ, 0x1, P2 ;  /* 0x00000001ff037807 */ /* 0x000fc80001000000 */
[----:B------:R-:W-:-:S07]  /*1140*/  SHF.L.U32 R3, R3, 0x1f, RZ ;  /* 0x0000001f03037819 */ /* 0x000fce00000006ff */
[----:B------:R-:W-:-:S06]  /*1150*/  ULEA UR4, UR4, UR18, 0x3 ;  /* 0x0000001204047291 */ /* 0x000fcc000f8e183f */
[----:B------:R-:W-:-:S03]  /*1160*/  MOV R5, UR4 ;  /* 0x0000000400057c02 */ /* 0x000fc60008000f00 */
[----:B------:R-:W1:Y:S02]  /*1170*/  SYNCS.PHASECHK.TRANS64.TRYWAIT P1, [UR4+-0x8], R3 ;  /* 0xfffff803ff0075a7 */ /* 0x000e640008020144 */
[----:B------:R2:W-:Y:S02]  /*1180*/  STL [R1+0x20], R5 ;  /* 0x0000200501007387 */ /* 0x0005e40000100800 */
[----:B-12---:R-:W-:Y:S05]  /*1190*/  @!P1 BRA `(.L_x_18) ;  /* 0x000000f400249947 */ /* 0x006fea0003800000 */
.L_x_115:
[----:B------:R-:W-:Y:S01]  /*11a0*/  USHF.R.U32.HI UR4, URZ, 0x4, UR60 ;  /* 0x000000043f047899 */ /* 0x000fe2000801163c */
[----:B------:R-:W-:Y:S01]  /*11b0*/  WARPGROUP.ARRIVE ;  /* 0x00000000000079c5 */ /* 0x000fe20000000000 */
[----:B------:R-:W-:Y:S01]  /*11c0*/  UIADD3 UR5, UR60, 0x10000, URZ ;  /* 0x000100003c057890 */ /* 0x000fe2000fffe03f */
[----:B-1----:R-:W-:Y:S01]  /*11d0*/  IADD3 R3, R0, 0x8, RZ ;  /* 0x0000000800037810 */ /* 0x002fe20007ffe0ff */
[----:B------:R-:W-:Y:S01]  /*11e0*/  ULOP3.LUT UR4, UR4, 0x3fff, URZ, 0xc0, !UPT ;  /* 0x00003fff04047892 */ /* 0x000fe2000f8ec03f */
[CC--:B------:R-:W-:Y:S01]  /*11f0*/  ISETP.GE.AND P1, PT, R2.reuse, R0.reuse, PT ;  /* 0x000000000200720c */ /* 0x0c0fe20003f26270 */
[----:B------:R-:W-:Y:S01]  /*1200*/  USHF.R.U32.HI UR5, URZ, 0x4, UR5 ;  /* 0x000000043f057899 */ /* 0x000fe20008011605 */
[----:B------:R-:W-:Y:S01]  /*1210*/  ISETP.GE.AND P2, PT, R2, R3, PT ;  /* 0x000000030200720c */ /* 0x000fe20003f46270 */
[----:B------:R-:W-:Y:S01]  /*1220*/  ULOP3.LUT UR4, UR4, 0x10000, URZ, 0xfc, !UPT ;  /* 0x0001000004047892 */ /* 0x000fe2000f8efc3f */
[----:B------:R-:W-:Y:S01]  /*1230*/  IADD3 R3, R0, 0x11, RZ ;  /* 0x0000001100037810 */ /* 0x000fe20007ffe0ff */
[----:B------:R-:W-:Y:S01]  /*1240*/  ULOP3.LUT UR15, UR5, 0x3fff, URZ, 0xc0, !UPT ;  /* 0x00003fff050f7892 */ /* 0x000fe2000f8ec03f */
[C---:B------:R-:W-:Y:S01]  /*1250*/  ISETP.GT.AND P6, PT, R2.reuse, R0, PT ;  /* 0x000000000200720c */ /* 0x040fe20003fc4270 */
[----:B------:R-:W-:Y:S01]  /*1260*/  ULEA UR11, UR11, UR4, 0xb ;  /* 0x000000040b0b7291 */ /* 0x000fe2000f8e583f */
[----:B------:R-:W-:Y:S01]  /*1270*/  ISETP.GE.AND P5, PT, R2, R3, PT ;  /* 0x000000030200720c */ /* 0x000fe20003fa6270 */
[----:B------:R-:W-:Y:S01]  /*1280*/  ULOP3.LUT UR61, UR15, 0x10000, URZ, 0xfc, !UPT ;  /* 0x000100000f3d7892 */ /* 0x000fe2000f8efc3f */
[C---:B------:R-:W-:Y:S01]  /*1290*/  IADD3 R3, R0.reuse, 0x18, RZ ;  /* 0x0000001800037810 */ /* 0x040fe20007ffe0ff */
[----:B------:R-:W-:Y:S01]  /*12a0*/  UMOV UR7, 0x40000040 ;  /* 0x4000004000077882 */ /* 0x000fe20000000000 */
[----:B------:R-:W-:Y:S01]  /*12b0*/  UMOV UR9, 0x40000040 ;  /* 0x4000004000097882 */ /* 0x000fe20000000000 */
[----:B------:R-:W-:Y:S01]  /*12c0*/  UMOV UR5, UR7 ;  /* 0x0000000700057c82 */ /* 0x000fe20008000000 */
[----:B------:R-:W-:Y:S01]  /*12d0*/  UMOV UR6, UR11 ;  /* 0x0000000b00067c82 */ /* 0x000fe20008000000 */
[----:B------:R-:W-:Y:S01]  /*12e0*/  MOV R7, UR7 ;  /* 0x0000000700077c02 */ /* 0x000fe20008000f00 */
[----:B------:R-:W-:Y:S01]  /*12f0*/  UMOV UR4, UR6 ;  /* 0x0000000600047c82 */ /* 0x000fe20008000000 */
[----:B------:R-:W-:Y:S01]  /*1300*/  MOV R6, UR6 ;  /* 0x0000000600067c02 */ /* 0x000fe20008000f00 */
[----:B------:R-:W-:Y:S01]  /*1310*/  UMOV UR6, UR61 ;  /* 0x0000003d00067c82 */ /* 0x000fe20008000000 */
[----:B------:R-:W-:Y:S01]  /*1320*/  UIADD3 UR12, UR11, 0x202, URZ ;  /* 0x000002020b0c7890 */ /* 0x000fe2000fffe03f */
[----:B------:R-:W-:Y:S01]  /*1330*/  HGMMA.64x128x16.F32 R24, gdesc[UR4], RZ, !UPT, gsb0 ;  /* 0x01e00000041879f0 */ /* 0x000fe2000c0008ff */
[----:B------:R-:W-:Y:S01]  /*1340*/  UIADD3 UR4, UR11, 0x2, URZ ;  /* 0x000000020b047890 */ /* 0x000fe2000fffe03f */
[----:B------:R1:W-:Y:S01]  /*1350*/  STL.64 [R1+0x10], R6 ;  /* 0x0000100601007387 */ /* 0x0003e20000100a00 */
[----:B------:R-:W-:Y:S01]  /*1360*/  UIADD3 UR6, UR61, 0x2, URZ ;  /* 0x000000023d067890 */ /* 0x000fe2000fffe03f */
[----:B------:R-:W-:Y:S01]  /*1370*/  IADD3 R5, R0, 0x9, RZ ;  /* 0x0000000900057810 */ /* 0x000fe20007ffe0ff */
[----:B------:R-:W-:Y:S01]  /*1380*/  UMOV UR5, UR9 ;  /* 0x0000000900057c82 */ /* 0x000fe20008000000 */
[----:B------:R-:W-:Y:S01]  /*1390*/  UMOV UR7, 0x40000040 ;  /* 0x4000004000077882 */ /* 0x000fe20000000000 */
[----:B------:R-:W-:Y:S01]  /*13a0*/  UMOV UR13, 0x40000040 ;  /* 0x40000040000d7882 */ /* 0x000fe20000000000 */
[----:B------:R-:W-:Y:S01]  /*13b0*/  UMOV UR8, UR4 ;  /* 0x0000000400087c82 */ /* 0x000fe20008000000 */
[----:B------:R-:W-:Y:S01]  /*13c0*/  UIADD3 UR16, UR11, 0x204, URZ ;  /* 0x000002040b107890 */ /* 0x000fe2000fffe03f */
[----:B------:R-:W-:Y:S01]  /*13d0*/  ISETP.GE.AND P3, PT, R2, R5, PT ;  /* 0x000000050200720c */ /* 0x000fe20003f66270 */
[----:B------:R-:W-:Y:S01]  /*13e0*/  UMOV UR4, UR8 ;  /* 0x0000000800047c82 */ /* 0x000fe20008000000 */
[----:B------:R-:W-:Y:S01]  /*13f0*/  UMOV UR17, 0x40000040 ;  /* 0x4000004000117882 */ /* 0x000fe20000000000 */
[----:B------:R-:W-:Y:S01]  /*1400*/  UIADD3 UR20, UR11, 0x206, URZ ;  /* 0x000002060b147890 */ /* 0x000fe2000fffe03f */
[----:B-1----:R-:W-:Y:S01]  /*1410*/  MOV R6, UR8 ;  /* 0x0000000800067c02 */ /* 0x002fe20008000f00 */
[----:B------:R-:W-:Y:S01]  /*1420*/  UMOV UR21, 0x40000040 ;  /* 0x4000004000157882 */ /* 0x000fe20000000000 */
[----:B------:R-:W-:Y:S01]  /*1430*/  MOV R7, UR9 ;  /* 0x0000000900077c02 */ /* 0x000fe20008000f00 */
[----:B------:R-:W-:Y:S01]  /*1440*/  UMOV UR9, 0x40000040 ;  /* 0x4000004000097882 */ /* 0x000fe20000000000 */
[----:B------:R-:W-:Y:S01]  /*1450*/  UIADD3 UR24, UR11, 0x400, URZ ;  /* 0x000004000b187890 */ /* 0x000fe2000fffe03f */
[----:B------:R-:W-:Y:S01]  /*1460*/  MOV R11, UR9 ;  /* 0x00000009000b7c02 */ /* 0x000fe20008000f00 */
[----:B------:R-:W-:Y:S01]  /*1470*/  UMOV UR25, 0x40000040 ;  /* 0x4000004000197882 */ /* 0x000fe20000000000 */
[----:B------:R-:W-:Y:S01]  /*1480*/  UIADD3 UR28, UR11, 0x402, URZ ;  /* 0x000004020b1c7890 */ /* 0x000fe2000fffe03f */
[----:B------:R1:W-:Y:S01]  /*1490*/  STL.64 [R1+0x8], R6 ;  /* 0x0000080601007387 */ /* 0x0003e20000100a00 */
[----:B------:R-:W-:Y:S01]  /*14a0*/  UMOV UR29, 0x40000040 ;  /* 0x40000040001d7882 */ /* 0x000fe20000000000 */
[----:B------:R-:W-:Y:S01]  /*14b0*/  UIADD3 UR32, UR11, 0x404, URZ ;  /* 0x000004040b207890 */ /* 0x000fe2000fffe03f */
[C---:B------:R-:W-:Y:S01]  /*14c0*/  IADD3 R5, R0.reuse, 0x20, RZ ;  /* 0x0000002000057810 */ /* 0x040fe20007ffe0ff */
[----:B------:R-:W-:Y:S01]  /*14d0*/  UMOV UR33, 0x40000040 ;  /* 0x4000004000217882 */ /* 0x000fe20000000000 */
[----:B------:R-:W-:Y:S01]  /*14e0*/  UIADD3 UR36, UR11, 0x406, URZ ;  /* 0x000004060b247890 */ /* 0x000fe2000fffe03f */
[----:B------:R-:W-:Y:S01]  /*14f0*/  UMOV UR37, 0x40000040 ;  /* 0x4000004000257882 */ /* 0x000fe20000000000 */
[----:B------:R-:W-:Y:S01]  /*1500*/  UIADD3 UR40, UR11, 0x600, URZ ;  /* 0x000006000b287890 */ /* 0x000fe2000fffe03f */
[----:B------:R-:W-:Y:S01]  /*1510*/  UMOV UR41, 0x40000040 ;  /* 0x4000004000297882 */ /* 0x000fe20000000000 */
[----:B------:R-:W-:Y:S01]  /*1520*/  UIADD3 UR44, UR11, 0x602, URZ ;  /* 0x000006020b2c7890 */ /* 0x000fe2000fffe03f */
[----:B-1----:R-:W-:Y:S01]  /*1530*/  IADD3 R7, R0, 0x10, RZ ;  /* 0x0000001000077810 */ /* 0x002fe20007ffe0ff */
[----:B------:R-:W-:Y:S01]  /*1540*/  UMOV UR45, 0x40000040 ;  /* 0x40000040002d7882 */ /* 0x000fe20000000000 */
[----:B------:R-:W-:Y:S01]  /*1550*/  UIADD3 UR48, UR11, 0x604, URZ ;  /* 0x000006040b307890 */ /* 0x000fe2000fffe03f */
[----:B------:R-:W-:Y:S01]  /*1560*/  UMOV UR49, 0x40000040 ;  /* 0x4000004000317882 */ /* 0x000fe20000000000 */
[----:B------:R-:W-:Y:S01]  /*1570*/  UIADD3 UR56, UR11, 0x606, URZ ;  /* 0x000006060b387890 */ /* 0x000fe2000fffe03f */
[----:B------:R-:W-:Y:S01]  /*1580*/  ISETP.GE.AND P4, PT, R2, R7, PT ;  /* 0x000000070200720c */ /* 0x000fe20003f86270 */
[----:B------:R-:W-:Y:S01]  /*1590*/  UMOV UR57, 0x40000040 ;  /* 0x4000004000397882 */ /* 0x000fe20000000000 */
[----:B------:R-:W-:Y:S01]  /*15a0*/  IADD3 R7, R0, 0x31, RZ ;  /* 0x0000003100077810 */ /* 0x000fe20007ffe0ff */
[----:B------:R-:W-:-:S04]  /*15b0*/  USHF.L.U32 UR10, UR10, 0x3, URZ ;  /* 0x000000030a0a7899 */ /* 0x000fc8000800063f */
[----:B------:R-:W-:Y:S01]  /*15c0*/  ULOP3.LUT UR10, UR10, 0x8, URZ, 0xc, !UPT ;  /* 0x000000080a0a7892 */ /* 0x000fe2000f8e0c3f */
[----:B------:R-:W-:Y:S02]  /*15d0*/  WARPGROUP.DEPBAR.LE gsb0, 0x0 ;  /* 0x00008000000079c5 */ /* 0x000fe40000010000 */
[----:B------:R-:W-:-:S06]  /*15e0*/  WARPGROUP.ARRIVE ;  /* 0x00000000000079c5 */ /* 0x000fcc0000000000 */
[----:B------:R-:W-:Y:S01]  /*15f0*/  HGMMA.64x128x16.F32 R24, gdesc[UR4], R24, gsb0 ;  /* 0x01e00000041879f0 */ /* 0x000fe20008000818 */
[----:B------:R-:W-:Y:S02]  /*1600*/  UIADD3 UR4, UR11, 0x4, URZ ;  /* 0x000000040b047890 */ /* 0x000fe4000fffe03f */
[----:B------:R-:W-:Y:S01]  /*1610*/  UIADD3 UR6, UR61, 0x4, URZ ;  /* 0x000000043d067890 */ /* 0x000fe2000fffe03f */
[----:B------:R-:W-:Y:S01]  /*1620*/  UMOV UR5, UR9 ;  /* 0x0000000900057c82 */ /* 0x000fe20008000000 */
[----:B------:R-:W-:Y:S01]  /*1630*/  UMOV UR7, 0x40000040 ;  /* 0x4000004000077882 */ /* 0x000fe20000000000 */
[----:B------:R-:W-:Y:S02]  /*1640*/  UMOV UR9, 0x40000040 ;  /* 0x4000004000097882 */ /* 0x000fe40000000000 */
[----:B------:R-:W-:Y:S01]  /*1650*/  UMOV UR8, UR4 ;  /* 0x0000000400087c82 */ /* 0x000fe20008000000 */
[----:B------:R-:W-:Y:S01]  /*1660*/  MOV R9, UR9 ;  /* 0x0000000900097c02 */ /* 0x000fe20008000f00 */
[----:B------:R-:W-:Y:S01]  /*1670*/  UMOV UR4, UR8 ;  /* 0x0000000800047c82 */ /* 0x000fe20008000000 */
[----:B------:R-:W-:Y:S01]  /*1680*/  MOV R10, UR8 ;  /* 0x00000008000a7c02 */ /* 0x000fe20008000f00 */
[----:B------:R-:W-:-:S02]  /*1690*/  WARPGROUP.DEPBAR.LE gsb0, 0x0 ;  /* 0x00008000000079c5 */ /* 0x000fc40000010000 */
[----:B------:R-:W-:-:S06]  /*16a0*/  WARPGROUP.ARRIVE ;  /* 0x00000000000079c5 */ /* 0x000fcc0000000000 */
[----:B------:R-:W-:Y:S01]  /*16b0*/  HGMMA.64x128x16.F32 R24, gdesc[UR4], R24, gsb0 ;  /* 0x01e00000041879f0 */ /* 0x000fe20008000818 */
[----:B------:R-:W-:Y:S02]  /*16c0*/  UIADD3 UR4, UR11, 0x6, URZ ;  /* 0x000000060b047890 */ /* 0x000fe4000fffe03f */
[----:B------:R-:W-:Y:S01]  /*16d0*/  UIADD3 UR6, UR61, 0x6, URZ ;  /* 0x000000063d067890 */ /* 0x000fe2000fffe03f */
[----:B------:R-:W-:Y:S01]  /*16e0*/  UMOV UR5, UR9 ;  /* 0x0000000900057c82 */ /* 0x000fe20008000000 */
[----:B------:R-:W-:Y:S01]  /*16f0*/  UMOV UR7, 0x40000040 ;  /* 0x4000004000077882 */ /* 0x000fe20000000000 */
[----:B------:R-:W-:Y:S02]  /*1700*/  UMOV UR9, 0x40000040 ;  /* 0x4000004000097882 */ /* 0x000fe40000000000 */
[----:B------:R-:W-:Y:S02]  /*1710*/  UMOV UR8, UR4 ;  /* 0x0000000400087c82 */ /* 0x000fe40008000000 */
[----:B------:R-:W-:Y:S01]  /*1720*/  UMOV UR4, UR8 ;  /* 0x0000000800047c82 */ /* 0x000fe20008000000 */
[----:B------:R-:W-:Y:S01]  /*1730*/  MOV R8, UR8 ;  /* 0x0000000800087c02 */ /* 0x000fe20008000f00 */
[----:B------:R-:W-:Y:S01]  /*1740*/  UIADD3 UR8, UR11, 0x200, URZ ;  /* 0x000002000b087890 */ /* 0x000fe2000fffe03f */
[----:B------:R-:W-:-:S02]  /*1750*/  WARPGROUP.DEPBAR.LE gsb0, 0x0 ;  /* 0x00008000000079c5 */ /* 0x000fc40000010000 */
[----:B------:R-:W-:-:S06]  /*1760*/  WARPGROUP.ARRIVE ;  /* 0x00000000000079c5 */ /* 0x000fcc0000000000 */
[----:B------:R-:W-:Y:S01]  /*1770*/  HGMMA.64x128x16.F32 R24, gdesc[UR4], R24, gsb0 ;  /* 0x01e00000041879f0 */ /* 0x000fe20008000818 */
[----:B------:R-:W-:Y:S01]  /*1780*/  UIADD3 UR6, UR61, 0x400, URZ ;  /* 0x000004003d067890 */ /* 0x000fe2000fffe03f */
[----:B------:R-:W-:Y:S01]  /*1790*/  UMOV UR4, UR8 ;  /* 0x0000000800047c82 */ /* 0x000fe20008000000 */
[----:B------:R-:W-:Y:S01]  /*17a0*/  UMOV UR5, UR9 ;  /* 0x0000000900057c82 */ /* 0x000fe20008000000 */
[----:B------:R-:W-:Y:S01]  /*17b0*/  UMOV UR7, 0x40000040 ;  /* 0x4000004000077882 */ /* 0x000fe20000000000 */
[----:B------:R-:W-:Y:S02]  /*17c0*/  WARPGROUP.DEPBAR.LE gsb0, 0x0 ;  /* 0x00008000000079c5 */ /* 0x000fe40000010000 */
        /* <DEDUP_REMOVED lines=79> */
[----:B------:R-:W-:Y:S01]  /*1cc0*/  ULDC UR4, c[0x0][0x604] ;  /* 0x0001810000047ab9 */ /* 0x000fe20000000800 */
[----:B------:R-:W-:Y:S01]  /*1cd0*/  ULDC UR5, c[0x0][0x604] ;  /* 0x0001810000057ab9 */ /* 0x000fe20000000800 */
[----:B------:R-:W-:Y:S02]  /*1ce0*/  WARPGROUP.DEPBAR.LE gsb0, 0x0 ;  /* 0x00008000000079c5 */ /* 0x000fe40000010000 */
[----:B------:R-:W-:Y:S02]  /*1cf0*/  FSEL R24, R24, -INF , P1 ;  /* 0xff80000018187808 */ /* 0x000fe40000800000 */
[----:B------:R-:W-:Y:S02]  /*1d00*/  FSEL R30, R30, -INF , P1 ;  /* 0xff8000001e1e7808 */ /* 0x000fe40000800000 */
[----:B------:R-:W-:Y:S02]  /*1d10*/  ISETP.GE.AND P1, PT, R2, R3, PT ;  /* 0x000000030200720c */ /* 0x000fe40003f26270 */
[----:B------:R-:W-:-:S02]  /*1d20*/  IADD3 R3, R0, 0x19, RZ ;  /* 0x0000001900037810 */ /* 0x000fc40007ffe0ff */
[----:B------:R-:W-:Y:S02]  /*1d30*/  FSEL R25, R25, -INF , P6 ;  /* 0xff80000019197808 */ /* 0x000fe40003000000 */
[----:B------:R-:W-:Y:S02]  /*1d40*/  FSEL R31, R31, -INF , P6 ;  /* 0xff8000001f1f7808 */ /* 0x000fe40003000000 */
[----:B------:R-:W-:Y:S02]  /*1d50*/  ISETP.GE.AND P6, PT, R2, R3, PT ;  /* 0x000000030200720c */ /* 0x000fe40003fc6270 */
[----:B------:R-:W-:Y:S02]  /*1d60*/  IADD3 R3, R0, 0x21, RZ ;  /* 0x0000002100037810 */ /* 0x000fe40007ffe0ff */
[----:B------:R-:W-:Y:S02]  /*1d70*/  FSEL R29, R29, -INF , P3 ;  /* 0xff8000001d1d7808 */ /* 0x000fe40001800000 */
[----:B------:R-:W-:-:S02]  /*1d80*/  FSEL R35, R35, -INF , P3 ;  /* 0xff80000023237808 */ /* 0x000fc40001800000 */
[C---:B------:R-:W-:Y:S02]  /*1d90*/  ISETP.GE.AND P3, PT, R2.reuse, R3, PT ;  /* 0x000000030200720c */ /* 0x040fe40003f66270 */
[----:B------:R-:W-:Y:S02]  /*1da0*/  IADD3 R3, R2, 0x8, RZ ;  /* 0x0000000802037810 */ /* 0x000fe40007ffe0ff */
[----:B------:R-:W-:Y:S02]  /*1db0*/  FSEL R36, R36, -INF , P1 ;  /* 0xff80000024247808 */ /* 0x000fe40000800000 */
[----:B------:R-:W-:Y:S02]  /*1dc0*/  FSEL R42, R42, -INF , P1 ;  /* 0xff8000002a2a7808 */ /* 0x000fe40000800000 */
[----:B------:R-:W-:Y:S02]  /*1dd0*/  FSEL R37, R37, -INF , P6 ;  /* 0xff80000025257808 */ /* 0x000fe40003000000 */
[----:B------:R-:W-:-:S02]  /*1de0*/  FSEL R43, R43, -INF , P6 ;  /* 0xff8000002b2b7808 */ /* 0x000fc40003000000 */
[CC--:B------:R-:W-:Y:S02]  /*1df0*/  ISETP.GE.AND P1, PT, R3.reuse, R0.reuse, PT ;  /* 0x000000000300720c */ /* 0x0c0fe40003f26270 */
[----:B------:R-:W-:Y:S02]  /*1e00*/  ISETP.GT.AND P6, PT, R3, R0, PT ;  /* 0x000000000300720c */ /* 0x000fe40003fc4270 */
[----:B------:R-:W-:Y:S02]  /*1e10*/  FSEL R26, R26, -INF , P1 ;  /* 0xff8000001a1a7808 */ /* 0x000fe40000800000 */
[----:B------:R-:W-:Y:S02]  /*1e20*/  FSEL R27, R27, -INF , P6 ;  /* 0xff8000001b1b7808 */ /* 0x000fe40003000000 */
[----:B------:R-:W-:Y:S02]  /*1e30*/  ISETP.GE.AND P1, PT, R2, R7, PT ;  /* 0x000000070200720c */ /* 0x000fe40003f26270 */
[----:B------:R-:W-:-:S02]  /*1e40*/  FMNMX R7, R26, R27, !PT ;  /* 0x0000001b1a077209 */ /* 0x000fc40007800000 */
[----:B------:R-:W-:Y:S02]  /*1e50*/  FSEL R34, R34, -INF , P2 ;  /* 0xff80000022227808 */ /* 0x000fe40001000000 */
[----:B------:R-:W-:Y:S02]  /*1e60*/  FMNMX R6, R30, R7, !PT ;  /* 0x000000071e067209 */ /* 0x000fe40007800000 */
[----:B------:R-:W-:Y:S02]  /*1e70*/  FSEL R28, R28, -INF , P2 ;  /* 0xff8000001c1c7808 */ /* 0x000fe40001000000 */
[----:B------:R-:W-:Y:S02]  /*1e80*/  FMNMX R7, R31, R6, !PT ;  /* 0x000000061f077209 */ /* 0x000fe40007800000 */
[----:B------:R-:W-:Y:S02]  /*1e90*/  ISETP.GE.AND P2, PT, R2, R5, PT ;  /* 0x000000050200720c */ /* 0x000fe40003f46270 */
[----:B------:R-:W-:-:S02]  /*1ea0*/  FMNMX R6, R34, R7, !PT ;  /* 0x0000000722067209 */ /* 0x000fc40007800000 */
[----:B------:R-:W-:Y:S02]  /*1eb0*/  IADD3 R5, R0, 0x28, RZ ;  /* 0x0000002800057810 */ /* 0x000fe40007ffe0ff */
[----:B------:R-:W-:Y:S02]  /*1ec0*/  FSEL R38, R38, -INF , P4 ;  /* 0xff80000026267808 */ /* 0x000fe40002000000 */
[----:B------:R-:W-:Y:S02]  /*1ed0*/  FMNMX R7, R35, R6, !PT ;  /* 0x0000000623077209 */ /* 0x000fe40007800000 */
[----:B------:R-:W-:Y:S02]  /*1ee0*/  FSEL R32, R32, -INF , P4 ;  /* 0xff80000020207808 */ /* 0x000fe40002000000 */
[----:B------:R-:W-:Y:S02]  /*1ef0*/  ISETP.GE.AND P4, PT, R2, R5, PT ;  /* 0x000000050200720c */ /* 0x000fe40003f86270 */
[----:B------:R-:W-:-:S02]  /*1f00*/  IADD3 R5, R0, 0x29, RZ ;  /* 0x0000002900057810 */ /* 0x000fc40007ffe0ff */
[----:B------:R-:W-:Y:S02]  /*1f10*/  FSEL R39, R39, -INF , P5 ;  /* 0xff80000027277808 */ /* 0x000fe40002800000 */
[----:B------:R-:W-:Y:S02]  /*1f20*/  FMNMX R6, R38, R7, !PT ;  /* 0x0000000726067209 */ /* 0x000fe40007800000 */
[----:B------:R-:W-:Y:S02]  /*1f30*/  FSEL R33, R33, -INF , P5 ;  /* 0xff80000021217808 */ /* 0x000fe40002800000 */
[----:B------:R-:W-:Y:S02]  /*1f40*/  ISETP.GE.AND P5, PT, R2, R5, PT ;  /* 0x000000050200720c */ /* 0x000fe40003fa6270 */
[----:B------:R-:W-:Y:S02]  /*1f50*/  IADD3 R5, R0, 0x30, RZ ;  /* 0x0000003000057810 */ /* 0x000fe40007ffe0ff */
[----:B------:R-:W-:-:S02]  /*1f60*/  FMNMX R7, R39, R6, !PT ;  /* 0x0000000627077209 */ /* 0x000fc40007800000 */
[----:B------:R-:W-:Y:S02]  /*1f70*/  ISETP.GE.AND P6, PT, R2, R5, PT ;  /* 0x000000050200720c */ /* 0x000fe40003fc6270 */
[----:B------:R-:W-:Y:S02]  /*1f80*/  FMNMX R6, R42, R7, !PT ;  /* 0x000000072a067209 */ /* 0x000fe40007800000 */
[----:B------:R-:W-:Y:S02]  /*1f90*/  IADD3 R5, R0, 0x38, RZ ;  /* 0x0000003800057810 */ /* 0x000fe40007ffe0ff */
[----:B------:R-:W-:Y:S02]  /*1fa0*/  FSEL R40, R40, -INF , P2 ;  /* 0xff80000028287808 */ /* 0x000fe40001000000 */
[----:B------:R-:W-:Y:S02]  /*1fb0*/  FSEL R46, R46, -INF , P2 ;  /* 0xff8000002e2e7808 */ /* 0x000fe40001000000 */
[----:B------:R-:W-:-:S02]  /*1fc0*/  FMNMX R7, R43, R6, !PT ;  /* 0x000000062b077209 */ /* 0x000fc40007800000 */
[----:B------:R-:W-:Y:S02]  /*1fd0*/  ISETP.GE.AND P2, PT, R2, R5, PT ;  /* 0x000000050200720c */ /* 0x000fe40003f46270 */
[----:B------:R-:W-:Y:S02]  /*1fe0*/  IADD3 R5, R0, 0x39, RZ ;  /* 0x0000003900057810 */ /* 0x000fe40007ffe0ff */
[----:B------:R-:W-:Y:S02]  /*1ff0*/  FSEL R47, R47, -INF , P3 ;  /* 0xff8000002f2f7808 */ /* 0x000fe40001800000 */
[----:B------:R-:W-:Y:S02]  /*2000*/  FMNMX R6, R46, R7, !PT ;  /* 0x000000072e067209 */ /* 0x000fe40007800000 */
[----:B------:R-:W-:Y:S02]  /*2010*/  FSEL R41, R41, -INF , P3 ;  /* 0xff80000029297808 */ /* 0x000fe40001800000 */
[----:B------:R-:W-:-:S02]  /*2020*/  ISETP.GE.AND P3, PT, R2, R5, PT ;  /* 0x000000050200720c */ /* 0x000fc40003f66270 */
        /* <DEDUP_REMOVED lines=8> */
[----:B------:R-:W-:Y:S02]  /*20b0*/  FMNMX R7, R24, R25, !PT ;  /* 0x0000001918077209 */ /* 0x000fe40007800000 */
[----:B------:R-:W-:Y:S02]  /*20c0*/  FSEL R45, R45, -INF , P5 ;  /* 0xff8000002d2d7808 */ /* 0x000fe40002800000 */
[----:B------:R-:W-:Y:S02]  /*20d0*/  ISETP.GE.AND P5, PT, R2, R5, PT ;  /* 0x000000050200720c */ /* 0x000fe40003fa6270 */
[----:B------:R-:W-:-:S02]  /*20e0*/  FMNMX R15, R51, R6, !PT ;  /* 0x00000006330f7209 */ /* 0x000fc40007800000 */
[----:B------:R-:W-:Y:S02]  /*20f0*/  IADD3 R5, R0, 0x48, RZ ;  /* 0x0000004800057810 */ /* 0x000fe40007ffe0ff */
[----:B------:R-:W-:Y:S02]  /*2100*/  FMNMX R6, R28, R7, !PT ;  /* 0x000000071c067209 */ /* 0x000fe40007800000 */
[----:B------:R-:W-:Y:S02]  /*2110*/  FSEL R48, R48, -INF , P6 ;  /* 0xff80000030307808 */ /* 0x000fe40003000000 */
[----:B------:R-:W-:Y:S02]  /*2120*/  FSEL R54, R54, -INF , P6 ;  /* 0xff80000036367808 */ /* 0x000fe40003000000 */
[----:B------:R-:W-:Y:S02]  /*2130*/  ISETP.GE.AND P6, PT, R2, R5, PT ;  /* 0x000000050200720c */ /* 0x000fe40003fc6270 */
[----:B------:R-:W-:-:S02]  /*2140*/  FMNMX R7, R29, R6, !PT ;  /* 0x000000061d077209 */ /* 0x000fc40007800000 */
[----:B------:R-:W-:Y:S02]  /*2150*/  IADD3 R5, R0, 0x49, RZ ;  /* 0x0000004900057810 */ /* 0x000fe40007ffe0ff */
[----:B------:R-:W-:Y:S02]  /*2160*/  FSEL R49, R49, -INF , P1 ;  /* 0xff80000031317808 */ /* 0x000fe40000800000 */
[----:B------:R-:W-:Y:S02]  /*2170*/  FSEL R55, R55, -INF , P1 ;  /* 0xff80000037377808 */ /* 0x000fe40000800000 */
[----:B------:R-:W-:Y:S02]  /*2180*/  FMNMX R6, R32, R7, !PT ;  /* 0x0000000720067209 */ /* 0x000fe40007800000 */
[----:B------:R-:W-:Y:S02]  /*2190*/  ISETP.GE.AND P1, PT, R2, R5, PT ;  /* 0x000000050200720c */ /* 0x000fe40003f26270 */
[----:B------:R-:W-:-:S02]  /*21a0*/  IADD3 R5, R0, 0x50, RZ ;  /* 0x0000005000057810 */ /* 0x000fc40007ffe0ff */
[----:B------:R-:W-:Y:S02]  /*21b0*/  FMNMX R7, R33, R6, !PT ;  /* 0x0000000621077209 */ /* 0x000fe40007800000 */
[----:B------:R-:W-:Y:S02]  /*21c0*/  FSEL R52, R52, -INF , P2 ;  /* 0xff80000034347808 */ /* 0x000fe40001000000 */
[----:B------:R-:W-:Y:S02]  /*21d0*/  FSEL R58, R58, -INF , P2 ;  /* 0xff8000003a3a7808 */ /* 0x000fe40001000000 */
[----:B------:R-:W-:Y:S02]  /*21e0*/  ISETP.GE.AND P2, PT, R2, R5, PT ;  /* 0x000000050200720c */ /* 0x000fe40003f46270 */
[----:B------:R-:W-:Y:S02]  /*21f0*/  IADD3 R5, R0, 0x51, RZ ;  /* 0x0000005100057810 */ /* 0x000fe40007ffe0ff */
[----:B------:R-:W-:-:S02]  /*2200*/  FMNMX R6, R36, R7, !PT ;  /* 0x0000000724067209 */ /* 0x000fc40007800000 */
[----:B------:R-:W-:Y:S02]  /*2210*/  FSEL R53, R53, -INF , P3 ;  /* 0xff80000035357808 */ /* 0x000fe40001800000 */
[----:B------:R-:W-:Y:S02]  /*2220*/  FSEL R59, R59, -INF , P3 ;  /* 0xff8000003b3b7808 */ /* 0x000fe40001800000 */
[----:B------:R-:W-:Y:S02]  /*2230*/  ISETP.GE.AND P3, PT, R2, R5, PT ;  /* 0x000000050200720c */ /* 0x000fe40003f66270 */
[----:B------:R-:W-:Y:S02]  /*2240*/  IADD3 R5, R0, 0x58, RZ ;  /* 0x0000005800057810 */ /* 0x000fe40007ffe0ff */
[----:B------:R-:W-:Y:S02]  /*2250*/  FMNMX R12, R54, R15, !PT ;  /* 0x0000000f360c7209 */ /* 0x000fe40007800000 */
[----:B------:R-:W-:-:S02]  /*2260*/  FMNMX R7, R37, R6, !PT ;  /* 0x0000000625077209 */ /* 0x000fc40007800000 */
[----:B------:R-:W-:Y:S02]  /*2270*/  FSEL R56, R56, -INF , P4 ;  /* 0xff80000038387808 */ /* 0x000fe40002000000 */
[----:B------:R-:W-:Y:S02]  /*2280*/  FSEL R62, R62, -INF , P4 ;  /* 0xff8000003e3e7808 */ /* 0x000fe40002000000 */
[----:B------:R-:W-:Y:S02]  /*2290*/  ISETP.GE.AND P4, PT, R2, R5, PT ;  /* 0x000000050200720c */ /* 0x000fe40003f86270 */
[----:B------:R-:W-:Y:S02]  /*22a0*/  FMNMX R15, R55, R12, !PT ;  /* 0x0000000c370f7209 */ /* 0x000fe40007800000 */
[----:B------:R-:W-:Y:S02]  /*22b0*/  FMNMX R6, R40, R7, !PT ;  /* 0x0000000728067209 */ /* 0x000fe40007800000 */
[----:B------:R-:W-:-:S02]  /*22c0*/  IADD3 R5, R0, 0x59, RZ ;  /* 0x0000005900057810 */ /* 0x000fc40007ffe0ff */
[----:B------:R-:W-:Y:S02]  /*22d0*/  FSEL R57, R57, -INF , P5 ;  /* 0xff80000039397808 */ /* 0x000fe40002800000 */
[----:B------:R-:W-:Y:S02]  /*22e0*/  FSEL R63, R63, -INF , P5 ;  /* 0xff8000003f3f7808 */ /* 0x000fe40002800000 */
[----:B------:R-:W-:Y:S02]  /*22f0*/  FMNMX R12, R58, R15, !PT ;  /* 0x0000000f3a0c7209 */ /* 0x000fe40007800000 */
[----:B------:R-:W-:Y:S02]  /*2300*/  FMNMX R7, R41, R6, !PT ;  /* 0x0000000629077209 */ /* 0x000fe40007800000 */
[----:B------:R-:W-:Y:S02]  /*2310*/  ISETP.GE.AND P5, PT, R2, R5, PT ;  /* 0x000000050200720c */ /* 0x000fe40003fa6270 */
[----:B------:R-:W-:-:S02]  /*2320*/  IADD3 R5, R0, 0x60, RZ ;  /* 0x0000006000057810 */ /* 0x000fc40007ffe0ff */
[----:B------:R-:W-:Y:S02]  /*2330*/  FMNMX R15, R59, R12, !PT ;  /* 0x0000000c3b0f7209 */ /* 0x000fe40007800000 */
[----:B------:R-:W-:Y:S02]  /*2340*/  FMNMX R6, R44, R7, !PT ;  /* 0x000000072c067209 */ /* 0x000fe40007800000 */
[----:B------:R-:W-:Y:S02]  /*2350*/  FSEL R60, R60, -INF , P6 ;  /* 0xff8000003c3c7808 */ /* 0x000fe40003000000 */
[----:B------:R-:W-:Y:S02]  /*2360*/  FSEL R66, R66, -INF , P6 ;  /* 0xff80000042427808 */ /* 0x000fe40003000000 */
        /* <DEDUP_REMOVED lines=12> */
[----:B------:R-:W-:Y:S02]  /*2430*/  FMNMX R12, R66, R15, !PT ;  /* 0x0000000f420c7209 */ /* 0x000fe40007800000 */
[----:B------:R-:W-:-:S02]  /*2440*/  ISETP.GE.AND P2, PT, R2, R5, PT ;  /* 0x000000050200720c */ /* 0x000fc40003f46270 */
[----:B------:R-:W-:Y:S02]  /*2450*/  FMNMX R7, R49, R6, !PT ;  /* 0x0000000631077209 */ /* 0x000fe40007800000 */
[----:B------:R-:W-:Y:S02]  /*2460*/  IADD3 R5, R0, 0x69, RZ ;  /* 0x0000006900057810 */ /* 0x000fe40007ffe0ff */
[----:B------:R-:W-:Y:S02]  /*2470*/  FMNMX R15, R67, R12, !PT ;  /* 0x0000000c430f7209 */ /* 0x000fe40007800000 */
[----:B------:R-:W-:Y:S02]  /*2480*/  FSEL R65, R65, -INF , P3 ;  /* 0xff80000041417808 */ /* 0x000fe40001800000 */
[----:B------:R-:W-:Y:S02]  /*2490*/  FSEL R71, R71, -INF , P3 ;  /* 0xff80000047477808 */ /* 0x000fe40001800000 */
[----:B------:R-:W-:-:S02]  /*24a0*/  FMNMX R6, R52, R7, !PT ;  /* 0x0000000734067209 */ /* 0x000fc40007800000 */
[----:B------:R-:W-:Y:S02]  /*24b0*/  ISETP.GE.AND P3, PT, R2, R5, PT ;  /* 0x000000050200720c */ /* 0x000fe40003f66270 */
[----:B------:R-:W-:Y:S02]  /*24c0*/  IADD3 R5, R0, 0x70, RZ ;  /* 0x0000007000057810 */ /* 0x000fe40007ffe0ff */
[----:B------:R-:W-:Y:S02]  /*24d0*/  FMNMX R12, R70, R15, !PT ;  /* 0x0000000f460c7209 */ /* 0x000fe40007800000 */
[----:B------:R-:W-:Y:S02]  /*24e0*/  FMNMX R7, R53, R6, !PT ;  /* 0x0000000635077209 */ /* 0x000fe40007800000 */
[----:B------:R-:W-:Y:S02]  /*24f0*/  FSEL R74, R74, -INF , P4 ;  /* 0xff8000004a4a7808 */ /* 0x000fe40002000000 */
[----:B------:R-:W-:-:S02]  /*2500*/  FSEL R68, R68, -INF , P4 ;  /* 0xff80000044447808 */ /* 0x000fc40002000000 */
[----:B------:R-:W-:Y:S02]  /*2510*/  ISETP.GE.AND P4, PT, R2, R5, PT ;  /* 0x000000050200720c */ /* 0x000fe40003f86270 */
[----:B------:R-:W-:Y:S02]  /*2520*/  IADD3 R5, R0, 0x71, RZ ;  /* 0x0000007100057810 */ /* 0x000fe40007ffe0ff */
[----:B------:R-:W-:Y:S02]  /*2530*/  FMNMX R15, R71, R12, !PT ;  /* 0x0000000c470f7209 */ /* 0x000fe40007800000 */
[----:B------:R-:W-:Y:S02]  /*2540*/  FMNMX R6, R56, R7, !PT ;  /* 0x0000000738067209 */ /* 0x000fe40007800000 */
[----:B------:R-:W-:Y:S02]  /*2550*/  FSEL R75, R75, -INF , P5 ;  /* 0xff8000004b4b7808 */ /* 0x000fe40002800000 */
[----:B------:R-:W-:-:S02]  /*2560*/  FSEL R69, R69, -INF , P5 ;  /* 0xff80000045457808 */ /* 0x000fc40002800000 */
[----:B------:R-:W-:Y:S02]  /*2570*/  ISETP.GE.AND P5, PT, R2, R5, PT ;  /* 0x000000050200720c */ /* 0x000fe40003fa6270 */
[----:B------:R-:W-:Y:S02]  /*2580*/  FMNMX R12, R74, R15, !PT ;  /* 0x0000000f4a0c7209 */ /* 0x000fe40007800000 */
[----:B------:R-:W-:Y:S02]  /*2590*/  FMNMX R5, R57, R6, !PT ;  /* 0x0000000639057209 */ /* 0x000fe40007800000 */
[----:B------:R-:W-:Y:S02]  /*25a0*/  FSEL R78, R78, -INF , P6 ;  /* 0xff8000004e4e7808 */ /* 0x000fe40003000000 */
[----:B------:R-:W-:Y:S02]  /*25b0*/  FMNMX R15, R75, R12, !PT ;  /* 0x0000000c4b0f7209 */ /* 0x000fe40007800000 */
[----:B------:R-:W-:-:S02]  /*25c0*/  FMNMX R6, R60, R5, !PT ;  /* 0x000000053c067209 */ /* 0x000fc40007800000 */
[----:B------:R-:W-:Y:S02]  /*25d0*/  FSEL R79, R79, -INF , P1 ;  /* 0xff8000004f4f7808 */ /* 0x000fe40000800000 */
        /* <DEDUP_REMOVED lines=13> */
[----:B------:R-:W-:Y:S02]  /*26b0*/  FSEL R72, R72, -INF , P6 ;  /* 0xff80000048487808 */ /* 0x000fe40003000000 */
[----:B------:R-:W-:Y:S02]  /*26c0*/  FMNMX R5, R69, R6, !PT ;  /* 0x0000000645057209 */ /* 0x000fe40007800000 */
[----:B------:R-:W-:Y:S02]  /*26d0*/  FMNMX R12, R87, R12, !PT ;  /* 0x0000000c570c7209 */ /* 0x000fe40007800000 */
[----:B------:R-:W-:-:S02]  /*26e0*/  FSEL R73, R73, -INF , P1 ;  /* 0xff80000049497808 */ /* 0x000fc40000800000 */
[----:B------:R-:W-:Y:S01]  /*26f0*/  FMNMX R6, R72, R5, !PT ;  /* 0x0000000548067209 */ /* 0x000fe20007800000 */
[----:B------:R-:W1:Y:S01]  /*2700*/  SHFL.BFLY PT, R15, R12, 0x1, 0x1f ;  /* 0x0c201f000c0f7f89 */ /* 0x000e6200000e0000 */
[----:B------:R-:W-:Y:S02]  /*2710*/  FSEL R76, R76, -INF , P2 ;  /* 0xff8000004c4c7808 */ /* 0x000fe40001000000 */
[----:B------:R-:W-:Y:S02]  /*2720*/  FMNMX R7, R73, R6, !PT ;  /* 0x0000000649077209 */ /* 0x000fe40007800000 */
[----:B------:R-:W-:Y:S02]  /*2730*/  FSEL R77, R77, -INF , P3 ;  /* 0xff8000004d4d7808 */ /* 0x000fe40001800000 */
[----:B------:R-:W-:Y:S02]  /*2740*/  FMNMX R6, R76, R7, !PT ;  /* 0x000000074c067209 */ /* 0x000fe40007800000 */
[----:B------:R-:W-:-:S02]  /*2750*/  IADD3 R5, R0, 0x78, RZ ;  /* 0x0000007800057810 */ /* 0x000fc40007ffe0ff */
[----:B------:R-:W-:Y:S02]  /*2760*/  FSEL R80, R80, -INF , P4 ;  /* 0xff80000050507808 */ /* 0x000fe40002000000 */
[----:B------:R-:W-:Y:S02]  /*2770*/  FMNMX R7, R77, R6, !PT ;  /* 0x000000064d077209 */ /* 0x000fe40007800000 */
[----:B------:R-:W-:Y:S02]  /*2780*/  ISETP.GE.AND P1, PT, R2, R5, PT ;  /* 0x000000050200720c */ /* 0x000fe40003f26270 */
[----:B------:R-:W-:Y:S02]  /*2790*/  IADD3 R5, R0, 0x79, RZ ;  /* 0x0000007900057810 */ /* 0x000fe40007ffe0ff */
[----:B------:R-:W-:Y:S02]  /*27a0*/  FSEL R81, R81, -INF , P5 ;  /* 0xff80000051517808 */ /* 0x000fe40002800000 */
[----:B------:R-:W-:-:S02]  /*27b0*/  FMNMX R6, R80, R7, !PT ;  /* 0x0000000750067209 */ /* 0x000fc40007800000 */
[----:B------:R-:W-:Y:S02]  /*27c0*/  ISETP.GE.AND P2, PT, R2, R5, PT ;  /* 0x000000050200720c */ /* 0x000fe40003f46270 */
[----:B------:R-:W-:Y:S02]  /*27d0*/  FSEL R84, R84, -INF , P1 ;  /* 0xff80000054547808 */ /* 0x000fe40000800000 */
[----:B------:R-:W-:Y:S02]  /*27e0*/  FMNMX R5, R81, R6, !PT ;  /* 0x0000000651057209 */ /* 0x000fe40007800000 */
[----:B------:R-:W-:Y:S02]  /*27f0*/  FSEL R85, R85, -INF , P2 ;  /* 0xff80000055557808 */ /* 0x000fe40001000000 */
[----:B------:R-:W-:Y:S02]  /*2800*/  FMNMX R6, R84, R5, !PT ;  /* 0x0000000554067209 */ /* 0x000fe40007800000 */
[----:B-1----:R-:W-:-:S02]  /*2810*/  FMNMX R15, R12, R15, !PT ;  /* 0x0000000f0c0f7209 */ /* 0x002fc40007800000 */
[----:B------:R-:W-:-:S03]  /*2820*/  FMNMX R6, R85, R6, !PT ;  /* 0x0000000655067209 */ /* 0x000fc60007800000 */
[----:B------:R-:W1:Y:S04]  /*2830*/  SHFL.BFLY PT, R12, R15, 0x2, 0x1f ;  /* 0x0c401f000f0c7f89 */ /* 0x000e6800000e0000 */
[----:B------:R-:W2:Y:S01]  /*2840*/  SHFL.BFLY PT, R5, R6, 0x1, 0x1f ;  /* 0x0c201f0006057f89 */ /* 0x000ea200000e0000 */
[----:B-1----:R-:W-:Y:S02]  /*2850*/  FMNMX R15, R15, R12, !PT ;  /* 0x0000000c0f0f7209 */ /* 0x002fe40007800000 */
[----:B--2---:R-:W-:Y:S02]  /*2860*/  FMNMX R5, R6, R5, !PT ;  /* 0x0000000506057209 */ /* 0x004fe40007800000 */
[----:B------:R-:W-:-:S03]  /*2870*/  FSETP.NEU.AND P1, PT, R15, -INF , PT ;  /* 0xff8000000f00780b */ /* 0x000fc60003f2d000 */
[----:B------:R-:W1:Y:S01]  /*2880*/  SHFL.BFLY PT, R6, R5, 0x2, 0x1f ;  /* 0x0c401f0005067f89 */ /* 0x000e6200000e0000 */
[----:B------:R-:W-:-:S05]  /*2890*/  FSEL R7, R15, RZ, P1 ;  /* 0x000000ff0f077208 */ /* 0x000fca0000800000 */
[----:B------:R-:W-:Y:S01]  /*28a0*/  FMUL R12, R7, UR4 ;  /* 0x00000004070c7c20 */ /* 0x000fe20008400000 */
[----:B------:R-:W-:-:S03]  /*28b0*/  ULDC UR4, c[0x0][0x604] ;  /* 0x0001810000047ab9 */ /* 0x000fc60000000800 */
[--C-:B------:R-:W-:Y:S01]  /*28c0*/  FFMA R26, R26, UR4, -R12.reuse ;  /* 0x000000041a1a7c23 */ /* 0x100fe2000800080c */
[----:B------:R-:W-:Y:S02]  /*28d0*/  ULDC UR4, c[0x0][0x604] ;  /* 0x0001810000047ab9 */ /* 0x000fe40000000800 */
[--C-:B------:R-:W-:Y:S01]  /*28e0*/  FFMA R14, R27, UR4, -R12.reuse ;  /* 0x000000041b0e7c23 */ /* 0x100fe2000800080c */
[----:B------:R-:W-:Y:S01]  /*28f0*/  ULDC UR4, c[0x0][0x604] ;  /* 0x0001810000047ab9 */ /* 0x000fe20000000800 */
[----:B------:R-:W-:Y:S01]  /*2900*/  FSETP.GEU.AND P1, PT, R26, -126, PT ;  /* 0xc2fc00001a00780b */ /* 0x000fe20003f2e000 */
        /* <DEDUP_REMOVED lines=8> */
[----:B-1----:R-:W-:Y:S01]  /*2990*/  FMNMX R7, R5, R6, !PT ;  /* 0x0000000605077209 */ /* 0x002fe20007800000 */
[--C-:B------:R-:W-:Y:S01]  /*29a0*/  FFMA R18, R35, UR4, -R12.reuse ;  /* 0x0000000423127c23 */ /* 0x100fe2000800080c */
[----:B------:R-:W-:Y:S01]  /*29b0*/  FSETP.GEU.AND P2, PT, R16, -126, PT ;  /* 0xc2fc00001000780b */ /* 0x000fe20003f4e000 */
[----:B------:R-:W-:Y:S01]  /*29c0*/  ULDC UR4, c[0x0][0x604] ;  /* 0x0001810000047ab9 */ /* 0x000fe20000000800 */
[C---:B------:R-:W-:Y:S01]  /*29d0*/  FSETP.NEU.AND P5, PT, R7.reuse, -INF , PT ;  /* 0xff8000000700780b */ /* 0x040fe20003fad000 */
[--C-:B------:R-:W-:Y:S01]  /*29e0*/  FFMA R38, R38, UR4, -R12.reuse ;  /* 0x0000000426267c23 */ /* 0x100fe2000800080c */
[----:B------:R-:W-:Y:S01]  /*29f0*/  FSETP.GEU.AND P6, PT, R34, -126, PT ;  /* 0xc2fc00002200780b */ /* 0x000fe20003fce000 */
[----:B------:R-:W-:Y:S01]  /*2a00*/  @!P4 FMUL R14, R14, 0.5 ;  /* 0x3f0000000e0ec820 */ /* 0x000fe20000400000 */
[----:B------:R-:W-:Y:S01]  /*2a10*/  FSEL R5, R7, RZ, P5 ;  /* 0x000000ff07057208 */ /* 0x000fe20002800000 */
[----:B------:R-:W-:Y:S01]  /*2a20*/  ULDC UR4, c[0x0][0x604] ;  /* 0x0001810000047ab9 */ /* 0x000fe20000000800 */
[----:B------:R-:W-:Y:S01]  /*2a30*/  FSETP.GEU.AND P5, PT, R18, -126, PT ;  /* 0xc2fc00001200780b */ /* 0x000fe20003fae000 */
[--C-:B------:R-:W-:Y:S01]  /*2a40*/  FFMA R20, R39, UR4, -R12.reuse ;  /* 0x0000000427147c23 */ /* 0x100fe2000800080c */
[----:B------:R-:W-:Y:S01]  /*2a50*/  ULDC UR4, c[0x0][0x604] ;  /* 0x0001810000047ab9 */ /* 0x000fe20000000800 */
[----:B------:R-:W1:Y:S01]  /*2a60*/  MUFU.EX2 R14, R14 ;  /* 0x0000000e000e7308 */ /* 0x000e620000000800 */
[--C-:B------:R-:W-:Y:S01]  /*2a70*/  FFMA R42, R42, UR4, -R12.reuse ;  /* 0x000000042a2a7c23 */ /* 0x100fe2000800080c */
[----:B------:R-:W-:Y:S01]  /*2a80*/  @!P2 FMUL R16, R16, 0.5 ;  /* 0x3f0000001010a820 */ /* 0x000fe20000400000 */
[----:B------:R-:W-:Y:S01]  /*2a90*/  ULDC UR4, c[0x0][0x604] ;  /* 0x0001810000047ab9 */ /* 0x000fe20000000800 */
[----:B------:R-:W-:Y:S01]  /*2aa0*/  @!P1 FMUL R26, R26, 0.5 ;  /* 0x3f0000001a1a9820 */ /* 0x000fe20000400000 */
[--C-:B------:R-:W-:Y:S01]  /*2ab0*/  FFMA R22, R43, UR4, -R12.reuse ;  /* 0x000000042b167c23 */ /* 0x100fe2000800080c */
[----:B------:R-:W-:Y:S01]  /*2ac0*/  @!P6 FMUL R34, R34, 0.5 ;  /* 0x3f0000002222e820 */ /* 0x000fe20000400000 */
[----:B------:R-:W-:Y:S01]  /*2ad0*/  ULDC UR4, c[0x0][0x604] ;  /* 0x0001810000047ab9 */ /* 0x000fe20000000800 */
[----:B------:R-:W2:Y:S01]  /*2ae0*/  MUFU.EX2 R16, R16 ;  /* 0x0000001000107308 */ /* 0x000ea20000000800 */
[----:B------:R-:W-:Y:S01]  /*2af0*/  FFMA R46, R46, UR4, -R12 ;  /* 0x000000042e2e7c23 */ /* 0x000fe2000800080c */
[----:B------:R-:W-:Y:S01]  /*2b00*/  @!P5 FMUL R18, R18, 0.5 ;  /* 0x3f0000001212d820 */ /* 0x000fe20000400000 */
[----:B------:R-:W-:Y:S01]  /*2b10*/  ULDC UR4, c[0x0][0x604] ;  /* 0x0001810000047ab9 */ /* 0x000fe20000000800 */
[----:B------:R-:W-:-:S04]  /*2b20*/  @!P3 FMUL R30, R30, 0.5 ;  /* 0x3f0000001e1eb820 */ /* 0x000fc80000400000 */
[----:B------:R-:W3:Y:S01]  /*2b30*/  MUFU.EX2 R18, R18 ;  /* 0x0000001200127308 */ /* 0x000ee20000000800 */
[----:B-1----:R-:W-:Y:S01]  /*2b40*/  @!P4 FMUL R14, R14, R14 ;  /* 0x0000000e0e0ec220 */ /* 0x002fe20000400000 */
[----:B------:R-:W-:-:S06]  /*2b50*/  FSETP.GEU.AND P4, PT, R20, -126, PT ;  /* 0xc2fc00001400780b */ /* 0x000fcc0003f8e000 */
[----:B------:R-:W1:Y:S01]  /*2b60*/  MUFU.EX2 R157, R34 ;  /* 0x00000022009d7308 */ /* 0x000e620000000800 */
[----:B--2---:R-:W-:Y:S01]  /*2b70*/  @!P2 FMUL R16, R16, R16 ;  /* 0x000000101010a220 */ /* 0x004fe20000400000 */
[----:B------:R-:W-:-:S05]  /*2b80*/  FSETP.GEU.AND P2, PT, R22, -126, PT ;  /* 0xc2fc00001600780b */ /* 0x000fca0003f4e000 */
[----:B------:R-:W-:Y:S01]  /*2b90*/  @!P4 FMUL R20, R20, 0.5 ;  /* 0x3f0000001414c820 */ /* 0x000fe20000400000 */
[----:B------:R2:W4:Y:S01]  /*2ba0*/  MUFU.EX2 R153, R26 ;  /* 0x0000001a00997308 */ /* 0x0005220000000800 */
[----:B---3--:R-:W-:-:S06]  /*2bb0*/  @!P5 FMUL R18, R18, R18 ;  /* 0x000000121212d220 */ /* 0x008fcc0000400000 */
[----:B------:R-:W-:Y:S01]  /*2bc0*/  @!P2 FMUL R22, R22, 0.5 ;  /* 0x3f0000001616a820 */ /* 0x000fe20000400000 */
[----:B------:R3:W5:Y:S01]  /*2bd0*/  MUFU.EX2 R155, R30 ;  /* 0x0000001e009b7308 */ /* 0x0007620000000800 */
[--C-:B--2---:R-:W-:Y:S01]  /*2be0*/  FFMA R26, R47, UR4, -R12.reuse ;  /* 0x000000042f1a7c23 */ /* 0x104fe2000800080c */
[----:B-1----:R-:W-:Y:S01]  /*2bf0*/  @!P6 FMUL R157, R157, R157 ;  /* 0x0000009d9d9de220 */ /* 0x002fe20000400000 */
[----:B------:R-:W-:Y:S01]  /*2c00*/  FSETP.GEU.AND P6, PT, R46, -126, PT ;  /* 0xc2fc00002e00780b */ /* 0x000fe20003fce000 */
[----:B------:R-:W-:Y:S02]  /*2c10*/  ULDC UR4, c[0x0][0x604] ;  /* 0x0001810000047ab9 */ /* 0x000fe40000000800 */
[----:B------:R-:W-:Y:S01]  /*2c20*/  FSETP.GEU.AND P5, PT, R26, -126, PT ;  /* 0xc2fc00001a00780b */ /* 0x000fe20003fae000 */
[----:B------:R-:W-:Y:S01]  /*2c30*/  FFMA R50, R50, UR4, -R12 ;  /* 0x0000000432327c23 */ /* 0x000fe2000800080c */
[----:B------:R-:W1:Y:S01]  /*2c40*/  MUFU.EX2 R20, R20 ;  /* 0x0000001400147308 */ /* 0x000e620000000800 */
[----:B----4-:R-:W-:Y:S01]  /*2c50*/  @!P1 FMUL R153, R153, R153 ;  /* 0x0000009999999220 */ /* 0x010fe20000400000 */
[----:B------:R-:W-:Y:S01]  /*2c60*/  FSETP.GEU.AND P1, PT, R38, -126, PT ;  /* 0xc2fc00002600780b */ /* 0x000fe20003f2e000 */
[----:B------:R-:W-:-:S02]  /*2c70*/  ULDC UR4, c[0x0][0x604] ;  /* 0x0001810000047ab9 */ /* 0x000fc40000000800 */
[--C-:B---3--:R-:W-:Y:S01]  /*2c80*/  FFMA R30, R51, UR4, -R12.reuse ;  /* 0x00000004331e7c23 */ /* 0x108fe2000800080c */
[----:B------:R-:W-:Y:S02]  /*2c90*/  ULDC UR4, c[0x0][0x604] ;  /* 0x0001810000047ab9 */ /* 0x000fe40000000800 */
[----:B------:R-:W-:Y:S01]  /*2ca0*/  @!P6 FMUL R46, R46, 0.5 ;  /* 0x3f0000002e2ee820 */ /* 0x000fe20000400000 */
[----:B------:R-:W2:Y:S01]  /*2cb0*/  MUFU.EX2 R22, R22 ;  /* 0x0000001600167308 */ /* 0x000ea20000000800 */
[--C-:B------:R-:W-:Y:S01]  /*2cc0*/  FFMA R34, R54, UR4, -R12.reuse ;  /* 0x0000000436227c23 */ /* 0x100fe2000800080c */
[----:B------:R-:W-:Y:S01]  /*2cd0*/  @!P5 FMUL R26, R26, 0.5 ;  /* 0x3f0000001a1ad820 */ /* 0x000fe20000400000 */
[----:B------:R-:W-:Y:S01]  /*2ce0*/  ULDC UR4, c[0x0][0x604] ;  /* 0x0001810000047ab9 */ /* 0x000fe20000000800 */
[----:B-----5:R-:W-:Y:S01]  /*2cf0*/  @!P3 FMUL R155, R155, R155 ;  /* 0x0000009b9b9bb220 */ /* 0x020fe20000400000 */
[----:B------:R-:W-:Y:S01]  /*2d00*/  FFMA R55, R55, UR4, -R12 ;  /* 0x0000000437377c23 */ /* 0x000fe2000800080c */
[----:B------:R-:W-:Y:S01]  /*2d10*/  @!P1 FMUL R38, R38, 0.5 ;  /* 0x3f00000026269820 */ /* 0x000fe20000400000 */
[----:B------:R-:W-:Y:S01]  /*2d20*/  ULDC UR4, c[0x0][0x604] ;  /* 0x0001810000047ab9 */ /* 0x000fe20000000800 */
[----:B------:R-:W3:Y:S01]  /*2d30*/  MUFU.EX2 R163, R46 ;  /* 0x0000002e00a37308 */ /* 0x000ee20000000800 */
[----:B------:R-:W-:Y:S01]  /*2d40*/  FSETP.GEU.AND P3, PT, R42, -126, PT ;  /* 0xc2fc00002a00780b */ /* 0x000fe20003f6e000 */
[----:B-1----:R-:W-:Y:S01]  /*2d50*/  @!P4 FMUL R20, R20, R20 ;  /* 0x000000141414c220 */ /* 0x002fe20000400000 */
[----:B------:R-:W-:-:S05]  /*2d60*/  FSETP.GEU.AND P4, PT, R30, -126, PT ;  /* 0xc2fc00001e00780b */ /* 0x000fca0003f8e000 */
[----:B------:R-:W1:Y:S01]  /*2d70*/  MUFU.EX2 R26, R26 ;  /* 0x0000001a001a7308 */ /* 0x000e620000000800 */
[----:B--2---:R-:W-:Y:S01]  /*2d80*/  @!P2 FMUL R22, R22, R22 ;  /* 0x000000161616a220 */ /* 0x004fe20000400000 */
[----:B------:R-:W-:-:S04]  /*2d90*/  FSETP.GEU.AND P2, PT, R55, -126, PT ;  /* 0xc2fc00003700780b */ /* 0x000fc80003f4e000 */
[----:B------:R-:W-:Y:S02]  /*2da0*/  @!P3 FMUL R42, R42, 0.5 ;  /* 0x3f0000002a2ab820 */ /* 0x000fe40000400000 */
[----:B------:R2:W4:Y:S01]  /*2db0*/  MUFU.EX2 R159, R38 ;  /* 0x00000026009f7308 */ /* 0x0005220000000800 */
[----:B---3--:R-:W-:Y:S01]  /*2dc0*/  @!P6 FMUL R163, R163, R163 ;  /* 0x000000a3a3a3e220 */ /* 0x008fe20000400000 */
[----:B------:R-:W-:-:S05]  /*2dd0*/  @!P4 FMUL R30, R30, 0.5 ;  /* 0x3f0000001e1ec820 */ /* 0x000fca0000400000 */
[----:B------:R-:W-:Y:S01]  /*2de0*/  @!P2 FMUL R55, R55, 0.5 ;  /* 0x3f0000003737a820 */ /* 0x000fe20000400000 */
[----:B------:R3:W5:Y:S01]  /*2df0*/  MUFU.EX2 R161, R42 ;  /* 0x0000002a00a17308 */ /* 0x0007620000000800 */
[--C-:B--2---:R-:W-:Y:S01]  /*2e00*/  FFMA R38, R58, UR4, -R12.reuse ;  /* 0x000000043a267c23 */ /* 0x104fe2000800080c */
[----:B------:R-:W-:Y:S01]  /*2e10*/  ULDC UR4, c[0x0][0x604] ;  /* 0x0001810000047ab9 */ /* 0x000fe20000000800 */
[----:B-1----:R-:W-:Y:S01]  /*2e20*/  @!P5 FMUL R26, R26, R26 ;  /* 0x0000001a1a1ad220 */ /* 0x002fe20000400000 */
[--C-:B------:R-:W-:Y:S01]  /*2e30*/  FFMA R59, R59, UR4, -R12.reuse ;  /* 0x000000043b3b7c23 */ /* 0x100fe2000800080c */
[----:B------:R-:W-:Y:S01]  /*2e40*/  ULDC UR4, c[0x0][0x604] ;  /* 0x0001810000047ab9 */ /* 0x000fe20000000800 */
[----:B------:R-:W-:Y:S02]  /*2e50*/  FSETP.GEU.AND P6, PT, R38, -126, PT ;  /* 0xc2fc00002600780b */ /* 0x000fe40003fce000 */
[----:B------:R-:W1:Y:S01]  /*2e60*/  MUFU.EX2 R30, R30 ;  /* 0x0000001e001e7308 */ /* 0x000e620000000800 */
[----:B------:R-:W-:Y:S01]  /*2e70*/  FSETP.GEU.AND P5, PT, R59, -126, PT ;  /* 0xc2fc00003b00780b */ /* 0x000fe20003fae000 */
[----:B----4-:R-:W-:Y:S01]  /*2e80*/  @!P1 FMUL R159, R159, R159 ;  /* 0x0000009f9f9f9220 */ /* 0x010fe20000400000 */
[----:B------:R-:W-:Y:S01]  /*2e90*/  FSETP.GEU.AND P1, PT, R50, -126, PT ;  /* 0xc2fc00003200780b */ /* 0x000fe20003f2e000 */
[----:B---3--:R-:W-:Y:S01]  /*2ea0*/  FFMA R42, R62, UR4, -R12 ;  /* 0x000000043e2a7c23 */ /* 0x008fe2000800080c */
[----:B------:R-:W-:-:S02]  /*2eb0*/  ULDC UR4, c[0x0][0x604] ;  /* 0x0001810000047ab9 */ /* 0x000fc40000000800 */
[--C-:B------:R-:W-:Y:S01]  /*2ec0*/  FFMA R63, R63, UR4, -R12.reuse ;  /* 0x000000043f3f7c23 */ /* 0x100fe2000800080c */
[----:B------:R-:W2:Y:S01]  /*2ed0*/  MUFU.EX2 R167, R55 ;  /* 0x0000003700a77308 */ /* 0x000ea20000000800 */
[----:B------:R-:W-:Y:S01]  /*2ee0*/  ULDC UR4, c[0x0][0x604] ;  /* 0x0001810000047ab9 */ /* 0x000fe20000000800 */
[----:B-----5:R-:W-:Y:S01]  /*2ef0*/  @!P3 FMUL R161, R161, R161 ;  /* 0x000000a1a1a1b220 */ /* 0x020fe20000400000 */
[----:B------:R-:W-:Y:S01]  /*2f00*/  @!P6 FMUL R38, R38, 0.5 ;  /* 0x3f0000002626e820 */ /* 0x000fe20000400000 */
[--C-:B------:R-:W-:Y:S01]  /*2f10*/  FFMA R46, R66, UR4, -R12.reuse ;  /* 0x00000004422e7c23 */ /* 0x100fe2000800080c */
[----:B------:R-:W-:Y:S01]  /*2f20*/  ULDC UR4, c[0x0][0x604] ;  /* 0x0001810000047ab9 */ /* 0x000fe20000000800 */
[----:B------:R-:W-:Y:S01]  /*2f30*/  @!P5 FMUL R59, R59, 0.5 ;  /* 0x3f0000003b3bd820 */ /* 0x000fe20000400000 */
[----:B------:R-:W-:Y:S01]  /*2f40*/  FFMA R67, R67, UR4, -R12 ;  /* 0x0000000443437c23 */ /* 0x000fe2000800080c */
[----:B------:R-:W-:Y:S01]  /*2f50*/  @!P1 FMUL R50, R50, 0.5 ;  /* 0x3f00000032329820 */ /* 0x000fe20000400000 */
[----:B------:R-:W3:Y:S01]  /*2f60*/  MUFU.EX2 R38, R38 ;  /* 0x0000002600267308 */ /* 0x000ee20000000800 */
[----:B------:R-:W-:Y:S01]  /*2f70*/  ULDC UR4, c[0x0][0x604] ;  /* 0x0001810000047ab9 */ /* 0x000fe20000000800 */
[----:B-1----:R-:W-:Y:S01]  /*2f80*/  @!P4 FMUL R30, R30, R30 ;  /* 0x0000001e1e1ec220 */ /* 0x002fe20000400000 */
[----:B------:R-:W-:-:S02]  /*2f90*/  FSETP.GEU.AND P3, PT, R34, -126, PT ;  /* 0xc2fc00002200780b */ /* 0x000fc40003f6e000 */
[----:B------:R-:W-:-:S03]  /*2fa0*/  FSETP.GEU.AND P4, PT, R63, -126, PT ;  /* 0xc2fc00003f00780b */ /* 0x000fc60003f8e000 */
[----:B------:R-:W1:Y:S01]  /*2fb0*/  MUFU.EX2 R169, R59 ;  /* 0x0000003b00a97308 */ /* 0x000e620000000800 */
[----:B--2---:R-:W-:Y:S01]  /*2fc0*/  @!P2 FMUL R167, R167, R167 ;  /* 0x000000a7a7a7a220 */ /* 0x004fe20000400000 */
[----:B------:R-:W-:-:S06]  /*2fd0*/  FSETP.GEU.AND P2, PT, R67, -126, PT ;  /* 0xc2fc00004300780b */ /* 0x000fcc0003f4e000 */
[----:B------:R2:W4:Y:S01]  /*2fe0*/  MUFU.EX2 R165, R50 ;  /* 0x0000003200a57308 */ /* 0x0005220000000800 */
[----:B---3--:R-:W-:Y:S01]  /*2ff0*/  @!P6 FMUL R38, R38, R38 ;  /* 0x000000262626e220 */ /* 0x008fe20000400000 */
[----:B------:R-:W-:Y:S01]  /*3000*/  @!P3 FMUL R34, R34, 0.5 ;  /* 0x3f0000002222b820 */ /* 0x000fe20000400000 */
[----:B------:R-:W-:Y:S02]  /*3010*/  @!P4 FMUL R63, R63, 0.5 ;  /* 0x3f0000003f3fc820 */ /* 0x000fe40000400000 */
[----:B------:R-:W-:Y:S01]  /*3020*/  FADD R6, R153, R38 ;  /* 0x0000002699067221 */ /* 0x000fe20000000000 */
[----:B------:R-:W-:Y:S01]  /*3030*/  F2FP.F16.F32.PACK_AB R153, R14, R153 ;  /* 0x000000990e99723e */ /* 0x000fe200000000ff */
[----:B------:R-:W-:Y:S01]  /*3040*/  @!P2 FMUL R67, R67, 0.5 ;  /* 0x3f0000004343a820 */ /* 0x000fe20000400000 */
[----:B------:R-:W3:Y:S01]  /*3050*/  MUFU.EX2 R171, R63 ;  /* 0x0000003f00ab7308 */ /* 0x000ee20000000800 */
[--C-:B--2---:R-:W-:Y:S01]  /*3060*/  FFMA R50, R70, UR4, -R12.reuse ;  /* 0x0000000446327c23 */ /* 0x104fe2000800080c */
[----:B------:R-:W-:Y:S01]  /*3070*/  ULDC UR4, c[0x0][0x604] ;  /* 0x0001810000047ab9 */ /* 0x000fe20000000800 */
[----:B-1----:R-:W-:Y:S01]  /*3080*/  @!P5 FMUL R169, R169, R169 ;  /* 0x000000a9a9a9d220 */ /* 0x002fe20000400000 */
[--C-:B------:R-:W-:Y:S01]  /*3090*/  FFMA R71, R71, UR4, -R12.reuse ;  /* 0x0000000447477c23 */ /* 0x100fe2000800080c */
[----:B------:R-:W-:Y:S01]  /*30a0*/  ULDC UR4, c[0x0][0x604] ;  /* 0x0001810000047ab9 */ /* 0x000fe20000000800 */
[----:B------:R-:W-:Y:S01]  /*30b0*/  FSETP.GEU.AND P6, PT, R50, -126, PT ;  /* 0xc2fc00003200780b */ /* 0x000fe20003fce000 */
[--C-:B------:R-:W-:Y:S01]  /*30c0*/  FFMA R74, R74, UR4, -R12.reuse ;  /* 0x000000044a4a7c23 */ /* 0x100fe2000800080c */
[----:B------:R-:W-:Y:S01]  /*30d0*/  ULDC UR4, c[0x0][0x604] ;  /* 0x0001810000047ab9 */ /* 0x000fe20000000800 */
[----:B------:R-:W-:Y:S01]  /*30e0*/  FSETP.GEU.AND P5, PT, R71, -126, PT ;  /* 0xc2fc00004700780b */ /* 0x000fe20003fae000 */
[----:B------:R-:W1:Y:S01]  /*30f0*/  MUFU.EX2 R173, R67 ;  /* 0x0000004300ad7308 */ /* 0x000e620000000800 */
[--C-:B------:R-:W-:Y:S01]  /*3100*/  FFMA R75, R75, UR4, -R12.reuse ;  /* 0x000000044b4b7c23 */ /* 0x100fe2000800080c */
[----:B------:R-:W-:Y:S01]  /*3110*/  ULDC UR4, c[0x0][0x604] ;  /* 0x0001810000047ab9 */ /* 0x000fe20000000800 */
[----:B----4-:R-:W-:Y:S01]  /*3120*/  @!P1 FMUL R165, R165, R165 ;  /* 0x000000a5a5a59220 */ /* 0x010fe20000400000 */
[--C-:B------:R-:W-:Y:S01]  /*3130*/  FFMA R78, R78, UR4, -R12.reuse ;  /* 0x000000044e4e7c23 */ /* 0x100fe2000800080c */
[----:B------:R-:W-:Y:S01]  /*3140*/  ULDC UR4, c[0x0][0x604] ;  /* 0x0001810000047ab9 */ /* 0x000fe20000000800 */
[----:B------:R-:W-:Y:S01]  /*3150*/  FSETP.GEU.AND P1, PT, R42, -126, PT ;  /* 0xc2fc00002a00780b */ /* 0x000fe20003f2e000 */
[--C-:B------:R-:W-:Y:S01]  /*3160*/  FFMA R79, R79, UR4, -R12.reuse ;  /* 0x000000044f4f7c23 */ /* 0x100fe2000800080c */
[----:B------:R-:W2:Y:S01]  /*3170*/  MUFU.EX2 R34, R34 ;  /* 0x0000002200227308 */ /* 0x000ea20000000800 */
[----:B------:R-:W-:Y:S01]  /*3180*/  @!P6 FMUL R50, R50, 0.5 ;  /* 0x3f0000003232e820 */ /* 0x000fe20000400000 */
[----:B------:R-:W-:Y:S01]  /*3190*/  ULDC UR4, c[0x0][0x604] ;  /* 0x0001810000047ab9 */ /* 0x000fe20000000800 */
[----:B---3--:R-:W-:Y:S01]  /*31a0*/  @!P4 FMUL R171, R171, R171 ;  /* 0x000000abababc220 */ /* 0x008fe20000400000 */
[----:B------:R-:W-:Y:S01]  /*31b0*/  @!P5 FMUL R71, R71, 0.5 ;  /* 0x3f0000004747d820 */ /* 0x000fe20000400000 */
[--C-:B------:R-:W-:Y:S01]  /*31c0*/  FFMA R82, R82, UR4, -R12.reuse ;  /* 0x0000000452527c23 */ /* 0x100fe2000800080c */
[----:B------:R-:W-:Y:S01]  /*31d0*/  ULDC UR4, c[0x0][0x604] ;  /* 0x0001810000047ab9 */ /* 0x000fe20000000800 */
[----:B------:R-:W-:Y:S01]  /*31e0*/  FSETP.GEU.AND P4, PT, R75, -126, PT ;  /* 0xc2fc00004b00780b */ /* 0x000fe20003f8e000 */
[----:B------:R-:W3:Y:S01]  /*31f0*/  MUFU.EX2 R175, R71 ;  /* 0x0000004700af7308 */ /* 0x000ee20000000800 */
[--C-:B------:R-:W-:Y:S01]  /*3200*/  FFMA R83, R83, UR4, -R12.reuse ;  /* 0x0000000453537c23 */ /* 0x100fe2000800080c */
[----:B-1----:R-:W-:Y:S01]  /*3210*/  @!P2 FMUL R173, R173, R173 ;  /* 0x000000adadada220 */ /* 0x002fe20000400000 */
[----:B------:R-:W-:Y:S01]  /*3220*/  FSETP.GEU.AND P2, PT, R79, -126, PT ;  /* 0xc2fc00004f00780b */ /* 0x000fe20003f4e000 */
[----:B------:R-:W-:Y:S01]  /*3230*/  ULDC UR4, c[0x0][0x604] ;  /* 0x0001810000047ab9 */ /* 0x000fe20000000800 */
[----:B------:R-:W-:Y:S01]  /*3240*/  @!P1 FMUL R42, R42, 0.5 ;  /* 0x3f0000002a2a9820 */ /* 0x000fe20000400000 */
[--C-:B------:R-:W-:Y:S01]  /*3250*/  FFMA R86, R86, UR4, -R12.reuse ;  /* 0x0000000456567c23 */ /* 0x100fe2000800080c */
[----:B------:R-:W-:Y:S01]  /*3260*/  ULDC UR4, c[0x0][0x604] ;  /* 0x0001810000047ab9 */ /* 0x000fe20000000800 */
[----:B------:R-:W1:Y:S01]  /*3270*/  MUFU.EX2 R50, R50 ;  /* 0x0000003200327308 */ /* 0x000e620000000800 */
[----:B--2---:R-:W-:Y:S01]  /*3280*/  @!P3 FMUL R34, R34, R34 ;  /* 0x000000222222b220 */ /* 0x004fe20000400000 */
[----:B------:R-:W-:Y:S01]  /*3290*/  FSETP.GEU.AND P3, PT, R46, -126, PT ;  /* 0xc2fc00002e00780b */ /* 0x000fe20003f6e000 */
[----:B------:R-:W-:Y:S01]  /*32a0*/  FFMA R12, R87, UR4, -R12 ;  /* 0x00000004570c7c23 */ /* 0x000fe2000800080c */
[----:B------:R-:W-:Y:S01]  /*32b0*/  @!P4 FMUL R75, R75, 0.5 ;  /* 0x3f0000004b4bc820 */ /* 0x000fe20000400000 */
[----:B------:R-:W-:-:S02]  /*32c0*/  ULDC UR4, c[0x0][0x604] ;  /* 0x0001810000047ab9 */ /* 0x000fc40000000800 */
[----:B------:R-:W-:Y:S01]  /*32d0*/  FMUL R5, R5, UR4 ;  /* 0x0000000405057c20 */ /* 0x000fe20008400000 */
[----:B------:R-:W-:Y:S01]  /*32e0*/  @!P2 FMUL R79, R79, 0.5 ;  /* 0x3f0000004f4fa820 */ /* 0x000fe20000400000 */
[----:B---3--:R-:W-:Y:S01]  /*32f0*/  @!P5 FMUL R175, R175, R175 ;  /* 0x000000afafafd220 */ /* 0x008fe20000400000 */
[----:B------:R-:W-:Y:S01]  /*3300*/  FSETP.GEU.AND P5, PT, R83, -126, PT ;  /* 0xc2fc00005300780b */ /* 0x000fe20003fae000 */
[----:B------:R-:W2:Y:S01]  /*3310*/  MUFU.EX2 R177, R75 ;  /* 0x0000004b00b17308 */ /* 0x000ea20000000800 */
[----:B------:R-:W-:Y:S02]  /*3320*/  ULDC UR4, c[0x0][0x604] ;  /* 0x0001810000047ab9 */ /* 0x000fe40000000800 */
[--C-:B------:R-:W-:Y:S01]  /*3330*/  FFMA R24, R24, UR4, -R5.reuse ;  /* 0x0000000418187c23 */ /* 0x100fe20008000805 */
[----:B------:R-:W-:Y:S01]  /*3340*/  @!P3 FMUL R46, R46, 0.5 ;  /* 0x3f0000002e2eb820 */ /* 0x000fe20000400000 */
[----:B------:R-:W-:Y:S01]  /*3350*/  ULDC UR4, c[0x0][0x604] ;  /* 0x0001810000047ab9 */ /* 0x000fe20000000800 */
[----:B-1----:R-:W-:Y:S01]  /*3360*/  @!P6 FMUL R50, R50, R50 ;  /* 0x000000323232e220 */ /* 0x002fe20000400000 */
[----:B------:R-:W-:Y:S01]  /*3370*/  FSETP.GEU.AND P6, PT, R82, -126, PT ;  /* 0xc2fc00005200780b */ /* 0x000fe20003fce000 */
[----:B------:R-:W1:Y:S01]  /*3380*/  MUFU.EX2 R179, R79 ;  /* 0x0000004f00b37308 */ /* 0x000e620000000800 */
[----:B------:R-:W-:Y:S01]  /*3390*/  FFMA R25, R25, UR4, -R5 ;  /* 0x0000000419197c23 */ /* 0x000fe20008000805 */
[----:B------:R-:W-:-:S02]  /*33a0*/  ULDC UR4, c[0x0][0x604] ;  /* 0x0001810000047ab9 */ /* 0x000fc40000000800 */
[----:B------:R-:W-:Y:S01]  /*33b0*/  @!P5 FMUL R83, R83, 0.5 ;  /* 0x3f0000005353d820 */ /* 0x000fe20000400000 */
[--C-:B------:R-:W-:Y:S01]  /*33c0*/  FFMA R28, R28, UR4, -R5.reuse ;  /* 0x000000041c1c7c23 */ /* 0x100fe20008000805 */
[----:B------:R-:W-:Y:S02]  /*33d0*/  ULDC UR4, c[0x0][0x604] ;  /* 0x0001810000047ab9 */ /* 0x000fe40000000800 */
[----:B------:R-:W3:Y:S01]  /*33e0*/  MUFU.EX2 R181, R83 ;  /* 0x0000005300b57308 */ /* 0x000ee20000000800 */
[--C-:B------:R-:W-:Y:S01]  /*33f0*/  FFMA R29, R29, UR4, -R5.reuse ;  /* 0x000000041d1d7c23 */ /* 0x100fe20008000805 */
[----:B--2---:R-:W-:Y:S01]  /*3400*/  @!P4 FMUL R177, R177, R177 ;  /* 0x000000b1b1b1c220 */ /* 0x004fe20000400000 */
[----:B------:R-:W-:Y:S01]  /*3410*/  FSETP.GEU.AND P4, PT, R12, -126, PT ;  /* 0xc2fc00000c00780b */ /* 0x000fe20003f8e000 */
[----:B------:R-:W-:Y:S01]  /*3420*/  @!P6 FMUL R82, R82, 0.5 ;  /* 0x3f0000005252e820 */ /* 0x000fe20000400000 */
[----:B------:R-:W-:Y:S02]  /*3430*/  ULDC UR4, c[0x0][0x604] ;  /* 0x0001810000047ab9 */ /* 0x000fe40000000800 */
[----:B------:R-:W-:Y:S01]  /*3440*/  FFMA R32, R32, UR4, -R5 ;  /* 0x0000000420207c23 */ /* 0x000fe20008000805 */
[----:B------:R-:W2:Y:S01]  /*3450*/  MUFU.EX2 R42, R42 ;  /* 0x0000002a002a7308 */ /* 0x000ea20000000800 */
[----:B-1----:R-:W-:Y:S01]  /*3460*/  @!P2 FMUL R179, R179, R179 ;  /* 0x000000b3b3b3a220 */ /* 0x002fe20000400000 */
[----:B------:R-:W-:Y:S01]  /*3470*/  FSETP.GEU.AND P2, PT, R25, -126, PT ;  /* 0xc2fc00001900780b */ /* 0x000fe20003f4e000 */
[----:B------:R-:W-:-:S02]  /*3480*/  ULDC UR4, c[0x0][0x604] ;  /* 0x0001810000047ab9 */ /* 0x000fc40000000800 */
[--C-:B------:R-:W-:Y:S01]  /*3490*/  FFMA R33, R33, UR4, -R5.reuse ;  /* 0x0000000421217c23 */ /* 0x100fe20008000805 */
[----:B------:R-:W-:Y:S02]  /*34a0*/  ULDC UR4, c[0x0][0x604] ;  /* 0x0001810000047ab9 */ /* 0x000fe40000000800 */
[----:B------:R-:W1:Y:S01]  /*34b0*/  MUFU.EX2 R46, R46 ;  /* 0x0000002e002e7308 */ /* 0x000e620000000800 */
[----:B---3--:R-:W-:Y:S01]  /*34c0*/  @!P5 FMUL R181, R181, R181 ;  /* 0x000000b5b5b5d220 */ /* 0x008fe20000400000 */
[----:B------:R-:W-:Y:S01]  /*34d0*/  FSETP.GEU.AND P5, PT, R29, -126, PT ;  /* 0xc2fc00001d00780b */ /* 0x000fe20003fae000 */
[----:B------:R-:W-:Y:S01]  /*34e0*/  @!P4 FMUL R12, R12, 0.5 ;  /* 0x3f0000000c0cc820 */ /* 0x000fe20000400000 */
[----:B------:R-:W-:Y:S01]  /*34f0*/  FFMA R36, R36, UR4, -R5 ;  /* 0x0000000424247c23 */ /* 0x000fe20008000805 */
[----:B------:R-:W-:Y:S01]  /*3500*/  ULDC UR4, c[0x0][0x604] ;  /* 0x0001810000047ab9 */ /* 0x000fe20000000800 */
[----:B------:R-:W-:Y:S01]  /*3510*/  FADD R47, R30, R181 ;  /* 0x000000b51e2f7221 */ /* 0x000fe20000000000 */
[----:B------:R-:W-:Y:S01]  /*3520*/  @!P2 FMUL R25, R25, 0.5 ;  /* 0x3f0000001919a820 */ /* 0x000fe20000400000 */
[----:B------:R-:W3:Y:S01]  /*3530*/  MUFU.EX2 R82, R82 ;  /* 0x0000005200527308 */ /* 0x000ee20000000800 */
[----:B--2---:R-:W-:Y:S01]  /*3540*/  @!P1 FMUL R42, R42, R42 ;  /* 0x0000002a2a2a9220 */ /* 0x004fe20000400000 */
[----:B------:R-:W-:Y:S01]  /*3550*/  FSETP.GEU.AND P1, PT, R74, -126, PT ;  /* 0xc2fc00004a00780b */ /* 0x000fe20003f2e000 */
[----:B------:R-:W-:Y:S01]  /*3560*/  FFMA R37, R37, UR4, -R5 ;  /* 0x0000000425257c23 */ /* 0x000fe20008000805 */
[----:B------:R-:W-:-:S02]  /*3570*/  ULDC UR4, c[0x0][0x604] ;  /* 0x0001810000047ab9 */ /* 0x000fc40000000800 */
[--C-:B------:R-:W-:Y:S01]  /*3580*/  FFMA R40, R40, UR4, -R5.reuse ;  /* 0x0000000428287c23 */ /* 0x100fe20008000805 */
[----:B------:R-:W-:Y:S01]  /*3590*/  @!P5 FMUL R29, R29, 0.5 ;  /* 0x3f0000001d1dd820 */ /* 0x000fe20000400000 */
[----:B------:R-:W2:Y:S01]  /*35a0*/  MUFU.EX2 R12, R12 ;  /* 0x0000000c000c7308 */ /* 0x000ea20000000800 */
[----:B-1----:R-:W-:Y:S01]  /*35b0*/  @!P3 FMUL R46, R46, R46 ;  /* 0x0000002e2e2eb220 */ /* 0x002fe20000400000 */
[----:B------:R-:W-:Y:S01]  /*35c0*/  FSETP.GEU.AND P3, PT, R78, -126, PT ;  /* 0xc2fc00004e00780b */ /* 0x000fe20003f6e000 */
[----:B------:R-:W-:Y:S02]  /*35d0*/  ULDC UR4, c[0x0][0x604] ;  /* 0x0001810000047ab9 */ /* 0x000fe40000000800 */
[--C-:B------:R-:W-:Y:S01]  /*35e0*/  FFMA R41, R41, UR4, -R5.reuse ;  /* 0x0000000429297c23 */ /* 0x100fe20008000805 */
[----:B------:R-:W-:Y:S01]  /*35f0*/  ULDC UR4, c[0x0][0x604] ;  /* 0x0001810000047ab9 */ /* 0x000fe20000000800 */
[----:B------:R-:W-:Y:S01]  /*3600*/  @!P1 FMUL R74, R74, 0.5 ;  /* 0x3f0000004a4a9820 */ /* 0x000fe20000400000 */
[----:B------:R-:W1:Y:S01]  /*3610*/  MUFU.EX2 R25, R25 ;  /* 0x0000001900197308 */ /* 0x000e620000000800 */
[----:B---3--:R-:W-:Y:S01]  /*3620*/  @!P6 FMUL R82, R82, R82 ;  /* 0x000000525252e220 */ /* 0x008fe20000400000 */
[----:B------:R-:W-:Y:S01]  /*3630*/  FSETP.GEU.AND P6, PT, R28, -126, PT ;  /* 0xc2fc00001c00780b */ /* 0x000fe20003fce000 */
[--C-:B------:R-:W-:Y:S01]  /*3640*/  FFMA R44, R44, UR4, -R5.reuse ;  /* 0x000000042c2c7c23 */ /* 0x100fe20008000805 */
[----:B------:R-:W-:Y:S01]  /*3650*/  ULDC UR4, c[0x0][0x604] ;  /* 0x0001810000047ab9 */ /* 0x000fe20000000800 */
[----:B------:R-:W-:Y:S01]  /*3660*/  FADD R43, R165, R82 ;  /* 0x00000052a52b7221 */ /* 0x000fe20000000000 */
[--C-:B------:R-:W-:Y:S01]  /*3670*/  FFMA R45, R45, UR4, -R5.reuse ;  /* 0x000000042d2d7c23 */ /* 0x100fe20008000805 */
[----:B------:R-:W-:Y:S01]  /*3680*/  @!P3 FMUL R78, R78, 0.5 ;  /* 0x3f0000004e4eb820 */ /* 0x000fe20000400000 */
[----:B------:R-:W3:Y:S01]  /*3690*/  MUFU.EX2 R29, R29 ;  /* 0x0000001d001d7308 */ /* 0x000ee20000000800 */
[----:B--2---:R-:W-:Y:S01]  /*36a0*/  @!P4 FMUL R12, R12, R12 ;  /* 0x0000000c0c0cc220 */ /* 0x004fe20000400000 */
[----:B------:R-:W-:Y:S01]  /*36b0*/  FSETP.GEU.AND P4, PT, R33, -126, PT ;  /* 0xc2fc00002100780b */ /* 0x000fe20003f8e000 */
[----:B------:R-:W-:Y:S01]  /*36c0*/  ULDC UR4, c[0x0][0x604] ;  /* 0x0001810000047ab9 */ /* 0x000fe20000000800 */
[----:B------:R-:W-:Y:S01]  /*36d0*/  F2FP.F16.F32.PACK_AB R165, R30, R165 ;  /* 0x000000a51ea5723e */ /* 0x000fe200000000ff */
[--C-:B------:R-:W-:Y:S01]  /*36e0*/  FFMA R48, R48, UR4, -R5.reuse ;  /* 0x0000000430307c23 */ /* 0x100fe20008000805 */
[----:B------:R-:W-:Y:S01]  /*36f0*/  ULDC UR4, c[0x0][0x604] ;  /* 0x0001810000047ab9 */ /* 0x000fe20000000800 */
[----:B------:R-:W-:Y:S01]  /*3700*/  @!P6 FMUL R28, R28, 0.5 ;  /* 0x3f0000001c1ce820 */ /* 0x000fe20000400000 */
[----:B------:R-:W2:Y:S01]  /*3710*/  MUFU.EX2 R74, R74 ;  /* 0x0000004a004a7308 */ /* 0x000ea20000000800 */
[----:B-1----:R-:W-:Y:S01]  /*3720*/  @!P2 FMUL R25, R25, R25 ;  /* 0x000000191919a220 */ /* 0x002fe20000400000 */
[----:B------:R-:W-:Y:S01]  /*3730*/  FSETP.GEU.AND P2, PT, R37, -126, PT ;  /* 0xc2fc00002500780b */ /* 0x000fe20003f4e000 */
[--C-:B------:R-:W-:Y:S01]  /*3740*/  FFMA R49, R49, UR4, -R5.reuse ;  /* 0x0000000431317c23 */ /* 0x100fe20008000805 */
[----:B------:R-:W-:Y:S01]  /*3750*/  ULDC UR4, c[0x0][0x604] ;  /* 0x0001810000047ab9 */ /* 0x000fe20000000800 */
[----:B------:R-:W-:Y:S01]  /*3760*/  FADD R51, R167, R12 ;  /* 0x0000000ca7337221 */ /* 0x000fe20000000000 */
[--C-:B------:R-:W-:Y:S01]  /*3770*/  FFMA R52, R52, UR4, -R5.reuse ;  /* 0x0000000434347c23 */ /* 0x100fe20008000805 */
[----:B------:R-:W-:Y:S01]  /*3780*/  @!P4 FMUL R33, R33, 0.5 ;  /* 0x3f0000002121c820 */ /* 0x000fe20000400000 */
[----:B------:R-:W1:Y:S01]  /*3790*/  MUFU.EX2 R78, R78 ;  /* 0x0000004e004e7308 */ /* 0x000e620000000800 */
[----:B---3--:R-:W-:Y:S01]  /*37a0*/  @!P5 FMUL R29, R29, R29 ;  /* 0x0000001d1d1dd220 */ /* 0x008fe20000400000 */
[----:B------:R-:W-:Y:S01]  /*37b0*/  FSETP.GEU.AND P5, PT, R41, -126, PT ;  /* 0xc2fc00002900780b */ /* 0x000fe20003fae000 */
[----:B------:R-:W-:Y:S01]  /*37c0*/  ULDC UR4, c[0x0][0x604] ;  /* 0x0001810000047ab9 */ /* 0x000fe20000000800 */
[----:B------:R-:W-:Y:S01]  /*37d0*/  F2FP.F16.F32.PACK_AB R167, R167, R34 ;  /* 0x00000022a7a7723e */ /* 0x000fe200000000ff */
[--C-:B------:R-:W-:Y:S01]  /*37e0*/  FFMA R53, R53, UR4, -R5.reuse ;  /* 0x0000000435357c23 */ /* 0x100fe20008000805 */
[----:B------:R-:W-:Y:S01]  /*37f0*/  ULDC UR4, c[0x0][0x604] ;  /* 0x0001810000047ab9 */ /* 0x000fe20000000800 */
[----:B------:R-:W-:Y:S01]  /*3800*/  @!P2 FMUL R37, R37, 0.5 ;  /* 0x3f0000002525a820 */ /* 0x000fe20000400000 */
[----:B------:R3:W4:Y:S01]  /*3810*/  MUFU.EX2 R154, R28 ;  /* 0x0000001c009a7308 */ /* 0x0007220000000800 */
[----:B--2---:R-:W-:Y:S01]  /*3820*/  @!P1 FMUL R74, R74, R74 ;  /* 0x0000004a4a4a9220 */ /* 0x004fe20000400000 */
[----:B------:R-:W-:Y:S01]  /*3830*/  FSETP.GEU.AND P1, PT, R86, -126, PT ;  /* 0xc2fc00005600780b */ /* 0x000fe20003f2e000 */
[--C-:B------:R-:W-:Y:S01]  /*3840*/  FFMA R56, R56, UR4, -R5.reuse ;  /* 0x0000000438387c23 */ /* 0x100fe20008000805 */
[----:B------:R-:W-:Y:S01]  /*3850*/  ULDC UR4, c[0x0][0x604] ;  /* 0x0001810000047ab9 */ /* 0x000fe20000000800 */
[----:B------:R-:W-:Y:S01]  /*3860*/  FADD R39, R161, R74 ;  /* 0x0000004aa1277221 */ /* 0x000fe20000000000 */
[----:B------:R-:W-:Y:S01]  /*3870*/  FFMA R57, R57, UR4, -R5 ;  /* 0x0000000439397c23 */ /* 0x000fe20008000805 */
[----:B------:R-:W-:Y:S01]  /*3880*/  @!P5 FMUL R41, R41, 0.5 ;  /* 0x3f0000002929d820 */ /* 0x000fe20000400000 */
[----:B------:R-:W2:Y:S01]  /*3890*/  MUFU.EX2 R33, R33 ;  /* 0x0000002100217308 */ /* 0x000ea20000000800 */
[----:B-1----:R-:W-:Y:S01]  /*38a0*/  @!P3 FMUL R78, R78, R78 ;  /* 0x0000004e4e4eb220 */ /* 0x002fe20000400000 */
[----:B------:R-:W-:Y:S01]  /*38b0*/  FSETP.GEU.AND P3, PT, R24, -126, PT ;  /* 0xc2fc00001800780b */ /* 0x000fe20003f6e000 */
[----:B------:R-:W-:Y:S01]  /*38c0*/  ULDC UR4, c[0x0][0x604] ;  /* 0x0001810000047ab9 */ /* 0x000fe20000000800 */
[----:B---3--:R-:W-:Y:S01]  /*38d0*/  FADD R28, R18, R173 ;  /* 0x000000ad121c7221 */ /* 0x008fe20000000000 */
[--C-:B------:R-:W-:Y:S01]  /*38e0*/  FFMA R60, R60, UR4, -R5.reuse ;  /* 0x000000043c3c7c23 */ /* 0x100fe20008000805 */
[----:B------:R-:W-:Y:S01]  /*38f0*/  ULDC UR4, c[0x0][0x604] ;  /* 0x0001810000047ab9 */ /* 0x000fe20000000800 */
[----:B------:R-:W-:Y:S01]  /*3900*/  @!P1 FMUL R86, R86, 0.5 ;  /* 0x3f00000056569820 */ /* 0x000fe20000400000 */
[----:B------:R-:W1:Y:S01]  /*3910*/  MUFU.EX2 R37, R37 ;  /* 0x0000002500257308 */ /* 0x000e620000000800 */
[----:B----4-:R-:W-:Y:S01]  /*3920*/  @!P6 FMUL R154, R154, R154 ;  /* 0x0000009a9a9ae220 */ /* 0x010fe20000400000 */
[----:B------:R-:W-:Y:S01]  /*3930*/  FSETP.GEU.AND P6, PT, R40, -126, PT ;  /* 0xc2fc00002800780b */ /* 0x000fe20003fce000 */
[--C-:B------:R-:W-:Y:S01]  /*3940*/  FFMA R61, R61, UR4, -R5.reuse ;  /* 0x000000043d3d7c23 */ /* 0x100fe20008000805 */
[----:B------:R-:W-:Y:S01]  /*3950*/  ULDC UR4, c[0x0][0x604] ;  /* 0x0001810000047ab9 */ /* 0x000fe20000000800 */
[----:B------:R-:W-:Y:S01]  /*3960*/  F2FP.F16.F32.PACK_AB R161, R22, R161 ;  /* 0x000000a116a1723e */ /* 0x000fe200000000ff */
        /* <DEDUP_REMOVED lines=15> */
[----:B------:R-:W-:Y:S01]  /*3a60*/  F2FP.F16.F32.PACK_AB R181, R181, R82 ;  /* 0x00000052b5b5723e */ /* 0x000fe200000000ff */
[----:B------:R-:W-:Y:S01]  /*3a70*/  FFMA R72, R72, UR4, -R5 ;  /* 0x0000000448487c23 */ /* 0x000fe20008000805 */
[----:B------:R-:W-:Y:S01]  /*3a80*/  @!P4 FMUL R45, R45, 0.5 ;  /* 0x3f0000002d2dc820 */ /* 0x000fe20000400000 */
[----:B------:R1:W4:Y:S01]  /*3a90*/  MUFU.EX2 R152, R24 ;  /* 0x0000001800987308 */ /* 0x0003220000000800 */
[----:B---3--:R-:W-:Y:S01]  /*3aa0*/  @!P5 FMUL R41, R41, R41 ;  /* 0x000000292929d220 */ /* 0x008fe20000400000 */
[----:B------:R-:W-:Y:S01]  /*3ab0*/  FSETP.GEU.AND P5, PT, R53, -126, PT ;  /* 0xc2fc00003500780b */ /* 0x000fe20003fae000 */
[----:B------:R-:W-:-:S02]  /*3ac0*/  ULDC UR4, c[0x0][0x604] ;  /* 0x0001810000047ab9 */ /* 0x000fc40000000800 */
[--C-:B------:R-:W-:Y:S01]  /*3ad0*/  FFMA R69, R69, UR4, -R5.reuse ;  /* 0x0000000445457c23 */ /* 0x100fe20008000805 */
[----:B------:R-:W-:Y:S01]  /*3ae0*/  ULDC UR4, c[0x0][0x604] ;  /* 0x0001810000047ab9 */ /* 0x000fe20000000800 */
[----:B------:R-:W-:Y:S01]  /*3af0*/  @!P2 FMUL R49, R49, 0.5 ;  /* 0x3f0000003131a820 */ /* 0x000fe20000400000 */
[----:B------:R-:W3:Y:S01]  /*3b00*/  MUFU.EX2 R160, R40 ;  /* 0x0000002800a07308 */ /* 0x000ee20000000800 */
[----:B--2---:R-:W-:Y:S01]  /*3b10*/  @!P1 FMUL R183, R183, R183 ;  /* 0x000000b7b7b79220 */ /* 0x004fe20000400000 */
[----:B------:R-:W-:Y:S01]  /*3b20*/  FSETP.GEU.AND P1, PT, R32, -126, PT ;  /* 0xc2fc00002000780b */ /* 0x000fe20003f2e000 */
[--C-:B------:R-:W-:Y:S01]  /*3b30*/  FFMA R73, R73, UR4, -R5.reuse ;  /* 0x0000000449497c23 */ /* 0x100fe20008000805 */
[----:B------:R-:W-:Y:S01]  /*3b40*/  ULDC UR4, c[0x0][0x604] ;  /* 0x0001810000047ab9 */ /* 0x000fe20000000800 */
[----:B-1----:R-:W-:Y:S01]  /*3b50*/  FADD R24, R157, R46 ;  /* 0x0000002e9d187221 */ /* 0x002fe20000000000 */
[----:B------:R-:W-:Y:S01]  /*3b60*/  FFMA R80, R80, UR4, -R5 ;  /* 0x0000000450507c23 */ /* 0x000fe20008000805 */
[----:B------:R-:W-:Y:S01]  /*3b70*/  @!P5 FMUL R53, R53, 0.5 ;  /* 0x3f0000003535d820 */ /* 0x000fe20000400000 */
[----:B------:R-:W1:Y:S01]  /*3b80*/  MUFU.EX2 R45, R45 ;  /* 0x0000002d002d7308 */ /* 0x000e620000000800 */
[----:B----4-:R-:W-:Y:S01]  /*3b90*/  @!P3 FMUL R152, R152, R152 ;  /* 0x000000989898b220 */ /* 0x010fe20000400000 */
[----:B------:R-:W-:Y:S01]  /*3ba0*/  FSETP.GEU.AND P3, PT, R36, -126, PT ;  /* 0xc2fc00002400780b */ /* 0x000fe20003f6e000 */
[----:B------:R-:W-:Y:S01]  /*3bb0*/  ULDC UR4, c[0x0][0x604] ;  /* 0x0001810000047ab9 */ /* 0x000fe20000000800 */
[----:B------:R-:W-:Y:S01]  /*3bc0*/  FADD R59, R24, R43 ;  /* 0x0000002b183b7221 */ /* 0x000fe20000000000 */
[--C-:B------:R-:W-:Y:S01]  /*3bd0*/  FFMA R81, R81, UR4, -R5.reuse ;  /* 0x0000000451517c23 */ /* 0x100fe20008000805 */
[----:B------:R-:W-:Y:S01]  /*3be0*/  ULDC UR4, c[0x0][0x604] ;  /* 0x0001810000047ab9 */ /* 0x000fe20000000800 */
[----:B------:R-:W-:Y:S01]  /*3bf0*/  @!P1 FMUL R32, R32, 0.5 ;  /* 0x3f00000020209820 */ /* 0x000fe20000400000 */
[----:B------:R-:W2:Y:S01]  /*3c00*/  MUFU.EX2 R49, R49 ;  /* 0x0000003100317308 */ /* 0x000ea20000000800 */
        /* <DEDUP_REMOVED lines=8> */
[----:B-1----:R-:W-:Y:S01]  /*3c90*/  @!P4 FMUL R45, R45, R45 ;  /* 0x0000002d2d2dc220 */ /* 0x002fe20000400000 */
[----:B------:R-:W-:Y:S01]  /*3ca0*/  FSETP.GEU.AND P4, PT, R57, -126, PT ;  /* 0xc2fc00003900780b */ /* 0x000fe20003f8e000 */
[----:B------:R-:W-:Y:S01]  /*3cb0*/  ULDC UR4, c[0x0][0x604] ;  /* 0x0001810000047ab9 */ /* 0x000fe20000000800 */
[----:B------:R-:W-:Y:S01]  /*3cc0*/  FADD R43, R163, R78 ;  /* 0x0000004ea32b7221 */ /* 0x000fe20000000000 */
[--C-:B------:R-:W-:Y:S01]  /*3cd0*/  FFMA R84, R84, UR4, -R5.reuse ;  /* 0x0000000454547c23 */ /* 0x100fe20008000805 */
[----:B------:R-:W-:Y:S01]  /*3ce0*/  FFMA R5, R85, UR5, -R5 ;  /* 0x0000000555057c23 */ /* 0x000fe20008000805 */
[----:B------:R-:W-:Y:S01]  /*3cf0*/  @!P6 FMUL R52, R52, 0.5 ;  /* 0x3f0000003434e820 */ /* 0x000fe20000400000 */
[----:B------:R-:W1:Y:S01]  /*3d00*/  MUFU.EX2 R158, R36 ;  /* 0x00000024009e7308 */ /* 0x000e620000000800 */
[----:B--2---:R-:W-:Y:S01]  /*3d10*/  @!P2 FMUL R49, R49, R49 ;  /* 0x000000313131a220 */ /* 0x004fe20000400000 */
[----:B------:R-:W-:-:S02]  /*3d20*/  FSETP.GEU.AND P2, PT, R61, -126, PT ;  /* 0xc2fc00003d00780b */ /* 0x000fc40003f4e000 */
[----:B------:R-:W-:Y:S02]  /*3d30*/  F2FP.F16.F32.PACK_AB R155, R16, R155 ;  /* 0x0000009b109b723e */ /* 0x000fe400000000ff */
[----:B------:R-:W-:Y:S01]  /*3d40*/  F2FP.F16.F32.PACK_AB R157, R18, R157 ;  /* 0x0000009d129d723e */ /* 0x000fe200000000ff */
[----:B------:R-:W-:Y:S01]  /*3d50*/  @!P4 FMUL R57, R57, 0.5 ;  /* 0x3f0000003939c820 */ /* 0x000fe20000400000 */
[----:B------:R2:W4:Y:S01]  /*3d60*/  MUFU.EX2 R166, R52 ;  /* 0x0000003400a67308 */ /* 0x0005220000000800 */
[----:B---3--:R-:W-:Y:S01]  /*3d70*/  @!P1 FMUL R156, R156, R156 ;  /* 0x0000009c9c9c9220 */ /* 0x008fe20000400000 */
[----:B------:R-:W-:Y:S02]  /*3d80*/  FSETP.GEU.AND P1, PT, R44, -126, PT ;  /* 0xc2fc00002c00780b */ /* 0x000fe40003f2e000 */
[----:B------:R-:W-:-:S03]  /*3d90*/  F2FP.F16.F32.PACK_AB R163, R26, R163 ;  /* 0x000000a31aa3723e */ /* 0x000fc600000000ff */
[----:B------:R-:W-:Y:S01]  /*3da0*/  @!P2 FMUL R61, R61, 0.5 ;  /* 0x3f0000003d3da820 */ /* 0x000fe20000400000 */
[----:B------:R-:W3:Y:S01]  /*3db0*/  MUFU.EX2 R53, R53 ;  /* 0x0000003500357308 */ /* 0x000ee20000000800 */
[----:B-1----:R-:W-:Y:S01]  /*3dc0*/  @!P3 FMUL R158, R158, R158 ;  /* 0x0000009e9e9eb220 */ /* 0x002fe20000400000 */
[----:B------:R-:W-:Y:S01]  /*3dd0*/  FSETP.GEU.AND P3, PT, R48, -126, PT ;  /* 0xc2fc00003000780b */ /* 0x000fe20003f6e000 */
[----:B--2---:R-:W-:Y:S01]  /*3de0*/  FADD R52, R24, R43 ;  /* 0x0000002b18347221 */ /* 0x004fe20000000000 */
[----:B------:R-:W-:Y:S01]  /*3df0*/  FADD R24, R159, R50 ;  /* 0x000000329f187221 */ /* 0x000fe20000000000 */
[----:B------:R-:W-:Y:S01]  /*3e00*/  FADD R43, R26, R179 ;  /* 0x000000b31a2b7221 */ /* 0x000fe20000000000 */
[----:B------:R-:W-:Y:S01]  /*3e10*/  F2FP.F16.F32.PACK_AB R159, R20, R159 ;  /* 0x0000009f149f723e */ /* 0x000fe200000000ff */
[----:B------:R-:W-:Y:S01]  /*3e20*/  @!P1 FMUL R44, R44, 0.5 ;  /* 0x3f0000002c2c9820 */ /* 0x000fe20000400000 */
[----:B------:R-:W1:Y:S01]  /*3e30*/  MUFU.EX2 R168, R57 ;  /* 0x0000003900a87308 */ /* 0x000e620000000800 */
[----:B----4-:R-:W-:Y:S01]  /*3e40*/  @!P6 FMUL R166, R166, R166 ;  /* 0x000000a6a6a6e220 */ /* 0x010fe20000400000 */
[----:B------:R-:W-:-:S02]  /*3e50*/  FSETP.GEU.AND P6, PT, R64, -126, PT ;  /* 0xc2fc00004000780b */ /* 0x000fc40003fce000 */
[----:B------:R-:W-:-:S03]  /*3e60*/  F2FP.F16.F32.PACK_AB R179, R179, R78 ;  /* 0x0000004eb3b3723e */ /* 0x000fc600000000ff */
[----:B------:R-:W-:Y:S01]  /*3e70*/  @!P3 FMUL R48, R48, 0.5 ;  /* 0x3f0000003030b820 */ /* 0x000fe20000400000 */
[----:B------:R2:W4:Y:S01]  /*3e80*/  MUFU.EX2 R162, R44 ;  /* 0x0000002c00a27308 */ /* 0x0005220000000800 */
[----:B---3--:R-:W-:Y:S01]  /*3e90*/  @!P5 FMUL R53, R53, R53 ;  /* 0x000000353535d220 */ /* 0x008fe20000400000 */
[----:B------:R-:W-:-:S05]  /*3ea0*/  FSETP.GEU.AND P5, PT, R65, -126, PT ;  /* 0xc2fc00004100780b */ /* 0x000fca0003fae000 */
[----:B------:R-:W-:Y:S01]  /*3eb0*/  @!P6 FMUL R64, R64, 0.5 ;  /* 0x3f0000004040e820 */ /* 0x000fe20000400000 */
[----:B------:R3:W5:Y:S01]  /*3ec0*/  MUFU.EX2 R164, R48 ;  /* 0x0000003000a47308 */ /* 0x0007620000000800 */
[----:B-1----:R-:W-:Y:S01]  /*3ed0*/  @!P4 FMUL R168, R168, R168 ;  /* 0x000000a8a8a8c220 */ /* 0x002fe20000400000 */
[----:B------:R-:W-:Y:S01]  /*3ee0*/  FSETP.GEU.AND P4, PT, R72, -126, PT ;  /* 0xc2fc00004800780b */ /* 0x000fe20003f8e000 */
[----:B--2---:R-:W-:Y:S01]  /*3ef0*/  FADD R44, R6, R39 ;  /* 0x00000027062c7221 */ /* 0x004fe20000000000 */
[----:B------:R-:W-:Y:S01]  /*3f00*/  FADD R39, R22, R177 ;  /* 0x000000b116277221 */ /* 0x000fe20000000000 */
[----:B------:R-:W-:Y:S01]  /*3f10*/  FADD R6, R14, R169 ;  /* 0x000000a90e067221 */ /* 0x000fe20000000000 */
[----:B------:R-:W-:Y:S01]  /*3f20*/  F2FP.F16.F32.PACK_AB R169, R169, R38 ;  /* 0x00000026a9a9723e */ /* 0x000fe200000000ff */
[----:B------:R-:W-:Y:S01]  /*3f30*/  @!P5 FMUL R65, R65, 0.5 ;  /* 0x3f0000004141d820 */ /* 0x000fe20000400000 */
[----:B------:R1:W2:Y:S01]  /*3f40*/  MUFU.EX2 R170, R61 ;  /* 0x0000003d00aa7308 */ /* 0x0002a20000000800 */
[----:B----4-:R-:W-:Y:S01]  /*3f50*/  @!P1 FMUL R162, R162, R162 ;  /* 0x000000a2a2a29220 */ /* 0x010fe20000400000 */
[----:B------:R-:W-:Y:S01]  /*3f60*/  FSETP.GEU.AND P1, PT, R56, -126, PT ;  /* 0xc2fc00003800780b */ /* 0x000fe20003f2e000 */
[----:B---3--:R-:W-:Y:S01]  /*3f70*/  FADD R48, R6, R39 ;  /* 0x0000002706307221 */ /* 0x008fe20000000000 */
[----:B------:R-:W-:Y:S01]  /*3f80*/  FADD R6, R16, R171 ;  /* 0x000000ab10067221 */ /* 0x000fe20000000000 */
[----:B------:R-:W-:Y:S01]  /*3f90*/  FADD R44, R44, R59 ;  /* 0x0000003b2c2c7221 */ /* 0x000fe20000000000 */
[----:B------:R-:W-:Y:S01]  /*3fa0*/  F2FP.F16.F32.PACK_AB R171, R171, R42 ;  /* 0x0000002aabab723e */ /* 0x000fe200000000ff */
[----:B------:R-:W-:Y:S01]  /*3fb0*/  @!P4 FMUL R72, R72, 0.5 ;  /* 0x3f0000004848c820 */ /* 0x000fe20000400000 */
[----:B------:R-:W3:Y:S01]  /*3fc0*/  MUFU.EX2 R21, R64 ;  /* 0x0000004000157308 */ /* 0x000ee20000000800 */
[----:B-----5:R-:W-:Y:S01]  /*3fd0*/  @!P3 FMUL R164, R164, R164 ;  /* 0x000000a4a4a4b220 */ /* 0x020fe20000400000 */
[----:B------:R-:W-:Y:S01]  /*3fe0*/  FSETP.GEU.AND P3, PT, R60, -126, PT ;  /* 0xc2fc00003c00780b */ /* 0x000fe20003f6e000 */
[----:B-1----:R-:W-:Y:S01]  /*3ff0*/  FADD R61, R28, R47 ;  /* 0x0000002f1c3d7221 */ /* 0x002fe20000000000 */
[----:B------:R-:W-:Y:S01]  /*4000*/  FADD R47, R34, R183 ;  /* 0x000000b7222f7221 */ /* 0x000fe20000000000 */
[----:B------:R-:W-:Y:S01]  /*4010*/  FADD R28, R20, R175 ;  /* 0x000000af141c7221 */ /* 0x000fe20000000000 */
[----:B------:R-:W-:Y:S01]  /*4020*/  FADD R54, R6, R43 ;  /* 0x0000002b06367221 */ /* 0x000fe20000000000 */
[----:B------:R-:W-:Y:S01]  /*4030*/  @!P1 FMUL R56, R56, 0.5 ;  /* 0x3f00000038389820 */ /* 0x000fe20000400000 */
[----:B------:R1:W4:Y:S01]  /*4040*/  MUFU.EX2 R172, R65 ;  /* 0x0000004100ac7308 */ /* 0x0003220000000800 */
[----:B--2---:R-:W-:Y:S01]  /*4050*/  @!P2 FMUL R170, R170, R170 ;  /* 0x000000aaaaaaa220 */ /* 0x004fe20000400000 */
[----:B------:R-:W-:Y:S01]  /*4060*/  FSETP.GEU.AND P2, PT, R73, -126, PT ;  /* 0xc2fc00004900780b */ /* 0x000fe20003f4e000 */
[----:B------:R-:W-:Y:S01]  /*4070*/  FADD R63, R24, R47 ;  /* 0x0000002f183f7221 */ /* 0x000fe20000000000 */
[----:B------:R-:W-:Y:S01]  /*4080*/  FADD R24, R25, R168 ;  /* 0x000000a819187221 */ /* 0x000fe20000000000 */
[----:B------:R-:W-:Y:S01]  /*4090*/  FADD R48, R48, R61 ;  /* 0x0000003d30307221 */ /* 0x000fe20000000000 */
[----:B------:R-:W-:Y:S01]  /*40a0*/  F2FP.F16.F32.PACK_AB R175, R175, R50 ;  /* 0x00000032afaf723e */ /* 0x000fe200000000ff */
[----:B------:R-:W-:Y:S01]  /*40b0*/  @!P3 FMUL R60, R60, 0.5 ;  /* 0x3f0000003c3cb820 */ /* 0x000fe20000400000 */
[----:B------:R-:W2:Y:S01]  /*40c0*/  MUFU.EX2 R17, R56 ;  /* 0x0000003800117308 */ /* 0x000ea20000000800 */
[----:B---3--:R-:W-:Y:S01]  /*40d0*/  @!P6 FMUL R21, R21, R21 ;  /* 0x000000151515e220 */ /* 0x008fe20000400000 */
[----:B------:R-:W-:Y:S01]  /*40e0*/  FSETP.GEU.AND P6, PT, R80, -126, PT ;  /* 0xc2fc00005000780b */ /* 0x000fe20003fce000 */
[----:B-1----:R-:W-:Y:S01]  /*40f0*/  FADD R65, R28, R51 ;  /* 0x000000331c417221 */ /* 0x002fe20000000000 */
[----:B------:R-:W-:Y:S01]  /*4100*/  FADD R63, R52, R63 ;  /* 0x0000003f343f7221 */ /* 0x000fe20000000000 */
[----:B------:R-:W-:Y:S01]  /*4110*/  FADD R28, R156, R21 ;  /* 0x000000159c1c7221 */ /* 0x000fe20000000000 */
[----:B------:R-:W-:Y:S01]  /*4120*/  F2FP.F16.F32.PACK_AB R177, R177, R74 ;  /* 0x0000004ab1b1723e */ /* 0x000fe200000000ff */
[----:B------:R-:W-:Y:S01]  /*4130*/  @!P2 FMUL R73, R73, 0.5 ;  /* 0x3f0000004949a820 */ /* 0x000fe20000400000 */
[----:B------:R-:W1:Y:S01]  /*4140*/  MUFU.EX2 R19, R60 ;  /* 0x0000003c00137308 */ /* 0x000e620000000800 */
[----:B----4-:R-:W-:Y:S01]  /*4150*/  @!P5 FMUL R172, R172, R172 ;  /* 0x000000acacacd220 */ /* 0x010fe20000400000 */
[----:B------:R-:W-:Y:S01]  /*4160*/  FSETP.GEU.AND P5, PT, R81, -126, PT ;  /* 0xc2fc00005100780b */ /* 0x000fe20003fae000 */
[----:B------:R-:W-:Y:S01]  /*4170*/  FADD R65, R54, R65 ;  /* 0x0000004136417221 */ /* 0x000fe20000000000 */
[----:B------:R-:W-:Y:S01]  /*4180*/  FADD R44, R44, R63 ;  /* 0x0000003f2c2c7221 */ /* 0x000fe20000000000 */
[C---:B------:R-:W-:Y:S01]  /*4190*/  FADD R32, R33.reuse, R172 ;  /* 0x000000ac21207221 */ /* 0x040fe20000000000 */
[----:B------:R-:W-:Y:S01]  /*41a0*/  F2FP.F16.F32.PACK_AB R156, R33, R156 ;  /* 0x0000009c219c723e */ /* 0x000fe200000000ff */
[----:B------:R-:W-:Y:S01]  /*41b0*/  @!P6 FMUL R80, R80, 0.5 ;  /* 0x3f0000005050e820 */ /* 0x000fe20000400000 */
[----:B------:R-:W3:Y:S01]  /*41c0*/  MUFU.EX2 R27, R72 ;  /* 0x00000048001b7308 */ /* 0x000ee20000000800 */
[----:B--2---:R-:W-:Y:S01]  /*41d0*/  @!P1 FMUL R17, R17, R17 ;  /* 0x0000001111119220 */ /* 0x004fe20000400000 */
[----:B------:R-:W-:Y:S01]  /*41e0*/  FSETP.GEU.AND P1, PT, R68, -126, PT ;  /* 0xc2fc00004400780b */ /* 0x000fe20003f2e000 */
[----:B------:R-:W-:Y:S01]  /*41f0*/  FADD R65, R48, R65 ;  /* 0x0000004130417221 */ /* 0x000fe20000000000 */
[----:B------:R-:W-:Y:S01]  /*4200*/  F2FP.F16.F32.PACK_AB R172, R172, R21 ;  /* 0x00000015acac723e */ /* 0x000fe200000000ff */
[----:B------:R-:W-:Y:S01]  /*4210*/  FADD R6, R152, R17 ;  /* 0x0000001198067221 */ /* 0x000fe20000000000 */
[----:B------:R-:W-:Y:S01]  /*4220*/  F2FP.F16.F32.PACK_AB R152, R25, R152 ;  /* 0x000000981998723e */ /* 0x000fe200000000ff */
[----:B------:R-:W-:Y:S01]  /*4230*/  @!P5 FMUL R81, R81, 0.5 ;  /* 0x3f0000005151d820 */ /* 0x000fe20000400000 */
[----:B------:R-:W2:Y:S01]  /*4240*/  MUFU.EX2 R176, R73 ;  /* 0x0000004900b07308 */ /* 0x000ea20000000800 */
[----:B-1----:R-:W-:Y:S01]  /*4250*/  @!P3 FMUL R19, R19, R19 ;  /* 0x000000131313b220 */ /* 0x002fe20000400000 */
[----:B------:R-:W-:-:S02]  /*4260*/  FSETP.GEU.AND P3, PT, R69, -126, PT ;  /* 0xc2fc00004500780b */ /* 0x000fc40003f6e000 */
[----:B------:R-:W-:-:S03]  /*4270*/  F2FP.F16.F32.PACK_AB R168, R168, R17 ;  /* 0x00000011a8a8723e */ /* 0x000fc600000000ff */
[----:B------:R-:W-:Y:S01]  /*4280*/  @!P1 FMUL R68, R68, 0.5 ;  /* 0x3f00000044449820 */ /* 0x000fe20000400000 */
[----:B------:R-:W1:Y:S01]  /*4290*/  MUFU.EX2 R35, R80 ;  /* 0x0000005000237308 */ /* 0x000e620000000800 */
[----:B---3--:R-:W-:Y:S01]  /*42a0*/  @!P4 FMUL R27, R27, R27 ;  /* 0x0000001b1b1bc220 */ /* 0x008fe20000400000 */
[----:B------:R-:W-:-:S03]  /*42b0*/  FSETP.GEU.AND P4, PT, R76, -126, PT ;  /* 0xc2fc00004c00780b */ /* 0x000fc60003f8e000 */
[----:B------:R-:W-:Y:S01]  /*42c0*/  FADD R43, R160, R27 ;  /* 0x0000001ba02b7221 */ /* 0x000fe20000000000 */
[----:B------:R-:W-:Y:S01]  /*42d0*/  F2FP.F16.F32.PACK_AB R160, R41, R160 ;  /* 0x000000a029a0723e */ /* 0x000fe200000000ff */
[----:B------:R-:W-:Y:S01]  /*42e0*/  @!P3 FMUL R69, R69, 0.5 ;  /* 0x3f0000004545b820 */ /* 0x000fe20000400000 */
[----:B------:R-:W3:Y:S01]  /*42f0*/  MUFU.EX2 R180, R81 ;  /* 0x0000005100b47308 */ /* 0x000ee20000000800 */
        /* <DEDUP_REMOVED lines=8> */
[----:B-1----:R-:W-:Y:S01]  /*4380*/  @!P6 FMUL R35, R35, R35 ;  /* 0x000000232323e220 */ /* 0x002fe20000400000 */
[----:B------:R-:W-:Y:S01]  /*4390*/  FSETP.GEU.AND P6, PT, R84, -126, PT ;  /* 0xc2fc00005400780b */ /* 0x000fe20003fce000 */
[----:B------:R-:W-:Y:S01]  /*43a0*/  FADD R40, R24, R47 ;  /* 0x0000002f18287221 */ /* 0x000fe20000000000 */
[----:B------:R-:W-:Y:S01]  /*43b0*/  F2FP.F16.F32.PACK_AB R176, R176, R27 ;  /* 0x0000001bb0b0723e */ /* 0x000fe200000000ff */
[----:B------:R-:W-:Y:S01]  /*43c0*/  FADD R51, R164, R35 ;  /* 0x00000023a4337221 */ /* 0x000fe20000000000 */
[----:B------:R-:W-:Y:S01]  /*43d0*/  F2FP.F16.F32.PACK_AB R164, R49, R164 ;  /* 0x000000a431a4723e */ /* 0x000fe200000000ff */
[----:B------:R-:W-:Y:S01]  /*43e0*/  @!P2 FMUL R77, R77, 0.5 ;  /* 0x3f0000004d4da820 */ /* 0x000fe20000400000 */
[----:B------:R-:W1:Y:S01]  /*43f0*/  MUFU.EX2 R174, R69 ;  /* 0x0000004500ae7308 */ /* 0x000e620000000800 */
[----:B---3--:R-:W-:Y:S01]  /*4400*/  @!P5 FMUL R180, R180, R180 ;  /* 0x000000b4b4b4d220 */ /* 0x008fe20000400000 */
[----:B------:R-:W-:Y:S01]  /*4410*/  FSETP.GEU.AND P5, PT, R5, -126, PT ;  /* 0xc2fc00000500780b */ /* 0x000fe20003fae000 */
[----:B------:R-:W-:-:S02]  /*4420*/  FADD R57, R28, R51 ;  /* 0x000000331c397221 */ /* 0x000fc40000000000 */
[----:B------:R-:W-:Y:S01]  /*4430*/  FADD R55, R49, R180 ;  /* 0x000000b431377221 */ /* 0x000fe20000000000 */
[----:B------:R-:W-:Y:S01]  /*4440*/  F2FP.F16.F32.PACK_AB R180, R180, R35 ;  /* 0x00000023b4b4723e */ /* 0x000fe200000000ff */
[----:B------:R-:W-:Y:S01]  /*4450*/  @!P6 FMUL R84, R84, 0.5 ;  /* 0x3f0000005454e820 */ /* 0x000fe20000400000 */
[----:B------:R-:W3:Y:S01]  /*4460*/  MUFU.EX2 R31, R76 ;  /* 0x0000004c001f7308 */ /* 0x000ee20000000800 */
[----:B--2---:R-:W-:Y:S01]  /*4470*/  @!P1 FMUL R23, R23, R23 ;  /* 0x0000001717179220 */ /* 0x004fe20000400000 */
[----:B------:R-:W-:Y:S01]  /*4480*/  FADD R55, R32, R55 ;  /* 0x0000003720377221 */ /* 0x000fe20000000000 */
[----:B------:R-:W-:Y:S02]  /*4490*/  FADD R36, R36, R57 ;  /* 0x0000003924247221 */ /* 0x000fe40000000000 */
[----:B------:R-:W-:Y:S01]  /*44a0*/  FADD R24, R158, R23 ;  /* 0x000000179e187221 */ /* 0x000fe20000000000 */
[----:B------:R-:W-:Y:S01]  /*44b0*/  FADD R40, R40, R55 ;  /* 0x0000003728287221 */ /* 0x000fe20000000000 */
[----:B------:R-:W-:Y:S01]  /*44c0*/  @!P5 FMUL R5, R5, 0.5 ;  /* 0x3f0000000505d820 */ /* 0x000fe20000400000 */
[----:B------:R-:W2:Y:S01]  /*44d0*/  MUFU.EX2 R178, R77 ;  /* 0x0000004d00b27308 */ /* 0x000ea20000000800 */
[----:B-1----:R-:W-:Y:S01]  /*44e0*/  @!P3 FMUL R174, R174, R174 ;  /* 0x000000aeaeaeb220 */ /* 0x002fe20000400000 */
[----:B------:R-:W-:-:S03]  /*44f0*/  F2FP.F16.F32.PACK_AB R158, R37, R158 ;  /* 0x0000009e259e723e */ /* 0x000fc600000000ff */
[----:B------:R-:W-:Y:S01]  /*4500*/  FADD R28, R37, R174 ;  /* 0x000000ae251c7221 */ /* 0x000fe20000000000 */
[----:B------:R-:W-:Y:S02]  /*4510*/  F2FP.F16.F32.PACK_AB R174, R174, R23 ;  /* 0x00000017aeae723e */ /* 0x000fe400000000ff */
[----:B------:R-:W1:Y:S01]  /*4520*/  MUFU.EX2 R39, R84 ;  /* 0x0000005400277308 */ /* 0x000e620000000800 */
[----:B---3--:R-:W-:-:S04]  /*4530*/  @!P4 FMUL R31, R31, R31 ;  /* 0x0000001f1f1fc220 */ /* 0x008fc80000400000 */
[----:B------:R-:W-:Y:S01]  /*4540*/  FADD R32, R162, R31 ;  /* 0x0000001fa2207221 */ /* 0x000fe20000000000 */
[----:B------:R-:W-:Y:S02]  /*4550*/  F2FP.F16.F32.PACK_AB R162, R45, R162 ;  /* 0x000000a22da2723e */ /* 0x000fe400000000ff */
[----:B------:R3:W4:Y:S01]  /*4560*/  MUFU.EX2 R182, R5 ;  /* 0x0000000500b67308 */ /* 0x0007220000000800 */
[----:B--2---:R-:W-:-:S04]  /*4570*/  @!P2 FMUL R178, R178, R178 ;  /* 0x000000b2b2b2a220 */ /* 0x004fc80000400000 */
[----:B------:R-:W-:Y:S01]  /*4580*/  FADD R43, R45, R178 ;  /* 0x000000b22d2b7221 */ /* 0x000fe20000000000 */
[----:B------:R-:W-:Y:S01]  /*4590*/  F2FP.F16.F32.PACK_AB R178, R178, R31 ;  /* 0x0000001fb2b2723e */ /* 0x000fe200000000ff */
[----:B-1----:R-:W-:Y:S01]  /*45a0*/  @!P6 FMUL R39, R39, R39 ;  /* 0x000000272727e220 */ /* 0x002fe20000400000 */
[----:B---3--:R-:W-:Y:S01]  /*45b0*/  FADD R5, R154, R19 ;  /* 0x000000139a057221 */ /* 0x008fe20000000000 */
[----:B------:R-:W-:Y:S01]  /*45c0*/  FADD R6, R6, R43 ;  /* 0x0000002b06067221 */ /* 0x000fe20000000000 */
[----:B------:R-:W-:Y:S01]  /*45d0*/  F2FP.F16.F32.PACK_AB R154, R29, R154 ;  /* 0x0000009a1d9a723e */ /* 0x000fe200000000ff */
[----:B------:R-:W-:Y:S01]  /*45e0*/  FADD R47, R166, R39 ;  /* 0x00000027a62f7221 */ /* 0x000fe20000000000 */
[----:B------:R-:W-:Y:S01]  /*45f0*/  FADD R5, R5, R32 ;  /* 0x0000002005057221 */ /* 0x000fe20000000000 */
[----:B------:R-:W-:Y:S01]  /*4600*/  F2FP.F16.F32.PACK_AB R166, R53, R166 ;  /* 0x000000a635a6723e */ /* 0x000fe200000000ff */
[----:B----4-:R-:W-:Y:S01]  /*4610*/  @!P5 FMUL R182, R182, R182 ;  /* 0x000000b6b6b6d220 */ /* 0x010fe20000400000 */
[----:B------:R-:W-:-:S03]  /*4620*/  FADD R24, R24, R47 ;  /* 0x0000002f18187221 */ /* 0x000fc60000000000 */
[----:B------:R-:W-:Y:S01]  /*4630*/  FADD R51, R53, R182 ;  /* 0x000000b635337221 */ /* 0x000fe20000000000 */
[----:B------:R-:W-:Y:S01]  /*4640*/  FADD R5, R5, R24 ;  /* 0x0000001805057221 */ /* 0x000fe20000000000 */
[----:B------:R-:W-:Y:S02]  /*4650*/  F2FP.F16.F32.PACK_AB R182, R182, R39 ;  /* 0x00000027b6b6723e */ /* 0x000fe400000000ff */
[----:B------:R-:W-:Y:S01]  /*4660*/  FADD R51, R28, R51 ;  /* 0x000000331c337221 */ /* 0x000fe20000000000 */
[----:B------:R-:W-:Y:S01]  /*4670*/  FADD R36, R36, R5 ;  /* 0x0000000524247221 */ /* 0x000fe20000000000 */
[----:B------:R-:W-:Y:S02]  /*4680*/  FADD R5, R44, R65 ;  /* 0x000000412c057221 */ /* 0x000fe40000000000 */
[----:B------:R-:W-:Y:S01]  /*4690*/  FADD R51, R6, R51 ;  /* 0x0000003306337221 */ /* 0x000fe20000000000 */
[----:B------:R-:W-:-:S03]  /*46a0*/  MOV R6, UR10 ;  /* 0x0000000a00067c02 */ /* 0x000fc60008000f00 */
[----:B------:R-:W-:Y:S01]  /*46b0*/  FADD R51, R40, R51 ;  /* 0x0000003328337221 */ /* 0x000fe20000000000 */
[----:B------:R1:W-:Y:S03]  /*46c0*/  SYNCS.ARRIVE.TRANS64.A1T0 RZ, [R6+UR18], RZ ;  /* 0x000000ff06ff79a7 */ /* 0x0003e60008100012 */
[----:B-1----:R-:W-:Y:S01]  /*46d0*/  FADD R6, R36, R51 ;  /* 0x0000003324067221 */ /* 0x002fe20000000000 */
[----:B------:R-:W-:Y:S06]  /*46e0*/  @!P0 BRA `(.L_x_19) ;  /* 0x0000000000048947 */ /* 0x000fec0003800000 */
[----:B------:R-:W-:Y:S01]  /*46f0*/  BPT.TRAP 0x1 ;  /* 0x000000040000795c */ /* 0x000fe20000300000 */
.L_x_19:
[----:B------:R-:W1:Y:S01]  /*4700*/  SYNCS.PHASECHK.TRANS64.TRYWAIT P1, [UR60+0x60008], R4 ;  /* 0x06000804ff0075a7 */ /* 0x000e62000802017c */
[----:B------:R-:W-:-:S06]  /*4710*/  ULOP3.LUT UR4, UR15, 0x4000000, URZ, 0xfc, !UPT ;  /* 0x040000000f047892 */ /* 0x000fcc000f8efc3f */
[----:B------:R-:W-:-:S05]  /*4720*/  MOV R14, UR4 ;  /* 0x00000004000e7c02 */ /* 0x000fca0008000f00 */
[----:B------:R2:W-:Y:S02]  /*4730*/  STL [R1+0x4], R14 ;  /* 0x0000040e01007387 */ /* 0x0005e40000100800 */
[----:B-12---:R-:W-:Y:S05]  /*4740*/  @!P1 BRA `(.L_x_20) ;  /* 0x000000bc00d89947 */ /* 0x006fea0003800000 */
.L_x_116:
[----:B------:R-:W2:Y:S01]  /*4750*/  LDL R14, [R1+0x4] ;  /* 0x00000400010e7983 */ /* 0x000ea20000100800 */
[----:B------:R-:W-:Y:S01]  /*4760*/  WARPGROUP.ARRIVE ;  /* 0x00000000000079c5 */ /* 0x000fe20000000000 */
[----:B------:R-:W-:Y:S01]  /*4770*/  UMOV UR7, 0x40000040 ;  /* 0x4000004000077882 */ /* 0x000fe20000000000 */
[----:B------:R-:W-:Y:S02]  /*4780*/  F2FP.F16.F32.PACK_AB R183, R12, R183 ;  /* 0x000000b70cb7723e */ /* 0x000fe400000000ff */
[----:B--2---:R-:W-:-:S13]  /*4790*/  R2UR UR5, R14 ;  /* 0x000000000e0572ca */ /* 0x004fda00000e0000 */
[----:B------:R-:W-:-:S07]  /*47a0*/  UIADD3 UR4, UR5, 0x1000, URZ ;  /* 0x0000100005047890 */ /* 0x000fce000fffe03f */
[----:B------:R-:W-:Y:S01]  /*47b0*/  UMOV UR6, UR4 ;  /* 0x0000000400067c82 */ /* 0x000fe20008000000 */
[----:B------:R-:W-:-:S09]  /*47c0*/  UIADD3 UR4, UR5, 0x1080, URZ ;  /* 0x0000108005047890 */ /* 0x000fd2000fffe03f */
[----:B------:R-:W-:Y:S01]  /*47d0*/  HGMMA.64x256x16.F32 R24, R152, gdesc[UR4].tnspB, RZ, !UPT, gsb0 ;  /* 0x43e0000498187df0 */ /* 0x000fe2000c0008ff */
[----:B------:R-:W-:Y:S01]  /*47e0*/  UMOV UR7, 0x40000040 ;  /* 0x4000004000077882 */ /* 0x000fe20000000000 */
[----:B------:R-:W-:Y:S01]  /*47f0*/  UMOV UR6, UR4 ;  /* 0x0000000400067c82 */ /* 0x000fe20008000000 */
[----:B------:R-:W-:Y:S01]  /*4800*/  UIADD3 UR4, UR5, 0x1100, URZ ;  /* 0x0000110005047890 */ /* 0x000fe2000fffe03f */
[----:B------:R-:W-:Y:S02]  /*4810*/  WARPGROUP.DEPBAR.LE gsb0, 0x0 ;  /* 0x00008000000079c5 */ /* 0x000fe40000010000 */
[----:B------:R-:W-:-:S15]  /*4820*/  WARPGROUP.ARRIVE ;  /* 0x00000000000079c5 */ /* 0x000fde0000000000 */
[----:B------:R-:W-:-:S07]  /*4830*/  NOP ;  /* 0x0000000000007918 */ /* 0x000fce0000000000 */
[----:B------:R-:W-:Y:S01]  /*4840*/  HGMMA.64x256x16.F32 R24, R156, gdesc[UR4].tnspB, R24, gsb0 ;  /* 0x43e000049c187df0 */ /* 0x000fe20008000818 */
[----:B------:R-:W-:Y:S01]  /*4850*/  UMOV UR6, UR4 ;  /* 0x0000000400067c82 */ /* 0x000fe20008000000 */
[----:B------:R-:W-:Y:S01]  /*4860*/  UMOV UR7, 0x40000040 ;  /* 0x4000004000077882 */ /* 0x000fe20000000000 */
        /* <DEDUP_REMOVED lines=35> */
[----:B------:R-:W-:Y:S02]  /*4aa0*/  WARPGROUP.DEPBAR.LE gsb0, 0x0 ;  /* 0x00008000000079c5 */ /* 0x000fe40000010000 */
[----:B------:R-:W-:-:S15]  /*4ab0*/  WARPGROUP.ARRIVE ;  /* 0x00000000000079c5 */ /* 0x000fde0000000000 */
[----:B------:R-:W-:-:S08]  /*4ac0*/  NOP ;  /* 0x0000000000007918 */ /* 0x000fd00000000000 */
[----:B------:R-:W-:Y:S03]  /*4ad0*/  HGMMA.64x256x16.F32 R24, R180, gdesc[UR4].tnspB, R24, gsb0 ;  /* 0x43e00004b4187df0 */ /* 0x000fe60008000818 */
[----:B------:R-:W-:Y:S02]  /*4ae0*/  WARPGROUP.DEPBAR.LE gsb0, 0x0 ;  /* 0x00008000000079c5 */ /* 0x000fe40000010000 */
[----:B------:R-:W-:Y:S05]  /*4af0*/  @!P0 BRA `(.L_x_21) ;  /* 0x0000000000048947 */ /* 0x000fea0003800000 */
[----:B------:R-:W-:Y:S01]  /*4b00*/  BPT.TRAP 0x1 ;  /* 0x000000040000795c */ /* 0x000fe20000300000 */
.L_x_21:
[----:B------:R-:W-:Y:S01]  /*4b10*/  UISETP.GT.U32.AND UP0, UPT, UR14, 0x1, UPT ;  /* 0x000000010e00788c */ /* 0x000fe2000bf04070 */
[----:B-1----:R-:W-:Y:S01]  /*4b20*/  MOV R4, RZ ;  /* 0x000000ff00047202 */ /* 0x002fe20000000f00 */
[----:B------:R-:W-:-:S04]  /*4b30*/  UIADD3 UR4, UR60, 0x60028, URZ ;  /* 0x000600283c047890 */ /* 0x000fc8000fffe03f */
[----:B------:R-:W-:Y:S01]  /*4b40*/  PLOP3.LUT P1, PT, PT, PT, UP0, 0x80, 0x0 ;  /* 0x000000000000781c */ /* 0x000fe20003f2f008 */
[----:B------:R-:W-:-:S09]  /*4b50*/  UPRMT UR4, URZ, 0x654, UR4 ;  /* 0x000006543f047896 */ /* 0x000fd20008000004 */
[----:B------:R-:W-:Y:S03]  /*4b60*/  SYNCS.ARRIVE.TRANS64.RED.A1T0 RZ, [UR4], RZ ;  /* 0x000000ffffff79a7 */ /* 0x000fe60008100404 */
[----:B------:R-:W-:Y:S05]  /*4b70*/  @P1 BRA `(.L_x_22) ;  /* 0x0000000000041947 */ /* 0x000fea0003800000 */
[----:B------:R-:W-:Y:S01]  /*4b80*/  BPT.TRAP 0x1 ;  /* 0x000000040000795c */ /* 0x000fe20000300000 */
.L_x_22:
[C---:B------:R-:W-:Y:S01]  /*4b90*/  ISETP.GE.AND P2, PT, R13.reuse, 0x3, PT ;  /* 0x000000030d00780c */ /* 0x040fe20003f46270 */
[----:B------:R-:W-:Y:S01]  /*4ba0*/  UMOV UR7, 0x1 ;  /* 0x0000000100077882 */ /* 0x000fe20000000000 */
[----:B------:R-:W-:Y:S01]  /*4bb0*/  UMOV UR4, 0x2 ;  /* 0x0000000200047882 */ /* 0x000fe20000000000 */
[----:B------:R-:W-:Y:S02]  /*4bc0*/  IADD3 R0, R0, 0x80, RZ ;  /* 0x0000008000007810 */ /* 0x000fe40007ffe0ff */
[----:B------:R-:W-:-:S08]  /*4bd0*/  IADD3 R13, R13, -0x1, RZ ;  /* 0xffffffff0d0d7810 */ /* 0x000fd00007ffe0ff */
[----:B------:R-:W-:Y:S05]  /*4be0*/  @!P2 BRA `(.L_x_23) ;  /* 0x000000340050a947 */ /* 0x000fea0003800000 */
[----:B------:R-:W-:Y:S01]  /*4bf0*/  MOV R14, R7 ;  /* 0x00000007000e7202 */ /* 0x000fe20000000f00 */
[----:B------:R-:W-:Y:S01]  /*4c00*/  UMOV UR4, 0x2 ;  /* 0x0000000200047882 */ /* 0x000fe20000000000 */
[----:B------:R-:W-:Y:S01]  /*4c10*/  MOV R12, R15 ;  /* 0x0000000f000c7202 */ /* 0x000fe20000000f00 */
[----:B------:R-:W-:Y:S01]  /*4c20*/  UMOV UR7, 0x1 ;  /* 0x0000000100077882 */ /* 0x000fe20000000000 */
[----:B------:R-:W-:Y:S01]  /*4c30*/  MOV R4, RZ ;  /* 0x000000ff00047202 */ /* 0x000fe20000000f00 */
[----:B------:R-:W-:-:S06]  /*4c40*/  ULDC UR5, c[0x0][0x604] ;  /* 0x0001810000057ab9 */ /* 0x000fcc0000000800 */
.L_x_34:
[----:B------:R-:W-:-:S13]  /*4c50*/  PLOP3.LUT P3, PT, PT, PT, UP1, 0x80, 0x0 ;  /* 0x000000000000781c */ /* 0x000fda0003f6f018 */
[----:B------:R-:W-:Y:S05]  /*4c60*/  @!P3 BRA `(.L_x_24) ;  /* 0x000000000004b947 */ /* 0x000fea0003800000 */
[----:B------:R-:W-:Y:S01]  /*4c70*/  BPT.TRAP 0x1 ;  /* 0x000000040000795c */ /* 0x000fe20000300000 */
.L_x_24:
[----:B------:R-:W-:Y:S01]  /*4c80*/  ULEA UR6, UR4, UR60, 0x3 ;  /* 0x0000003c04067291 */ /* 0x000fe2000f8e183f */
[----:B------:R-:W-:-:S08]  /*4c90*/  SHF.L.U32 R7, R4, 0x1f, RZ ;  /* 0x0000001f04077819 */ /* 0x000fd000000006ff */
[----:B------:R-:W1:Y:S02]  /*4ca0*/  SYNCS.PHASECHK.TRANS64.TRYWAIT P2, [UR6+0x60000], R7 ;  /* 0x06000007ff0075a7 */ /* 0x000e640008040146 */
[----:B-1----:R-:W-:Y:S05]  /*4cb0*/  @!P2 BRA `(.L_x_25) ;  /* 0x000000b80094a947 */ /* 0x002fea0003800000 */
.L_x_117:
[----:B-1----:R-:W2:Y:S04]  /*4cc0*/  LDL.64 R16, [R1+0x10] ;  /* 0x0000100001107983 */ /* 0x002ea80000100a00 */
[----:B------:R-:W3:Y:S01]  /*4cd0*/  LDL.64 R18, [R1+0x8] ;  /* 0x0000080001127983 */ /* 0x000ee20000100a00 */
[----:B------:R-:W-:Y:S01]  /*4ce0*/  MOV R7, UR45 ;  /* 0x0000002d00077c02 */ /* 0x000fe20008000f00 */
[----:B------:R-:W-:Y:S01]  /*4cf0*/  ULEA UR6, UR4, UR61, 0xc ;  /* 0x0000003d04067291 */ /* 0x000fe2000f8e603f */
[----:B------:R-:W-:Y:S01]  /*4d00*/  MOV R15, UR44 ;  /* 0x0000002c000f7c02 */ /* 0x000fe20008000f00 */
[----:B------:R-:W-:Y:S01]  /*4d10*/  WARPGROUP.ARRIVE ;  /* 0x00000000000079c5 */ /* 0x000fe20000000000 */
[----:B------:R-:W-:Y:S01]  /*4d20*/  UMOV UR47, 0x40000040 ;  /* 0x40000040002f7882 */ /* 0x000fe20000000000 */
[----:B------:R-:W-:Y:S01]  /*4d30*/  UIADD3 UR10, UR6, 0x2, URZ ;  /* 0x00000002060a7890 */ /* 0x000fe2000fffe03f */
[----:B------:R-:W-:Y:S01]  /*4d40*/  R2UR UR52, R8 ;  /* 0x00000000083472ca */ /* 0x000fe200000e0000 */
[----:B------:R-:W-:Y:S01]  /*4d50*/  UMOV UR51, 0x40000040 ;  /* 0x4000004000337882 */ /* 0x000fe20000000000 */
[----:B------:R-:W-:Y:S01]  /*4d60*/  UMOV UR46, UR6 ;  /* 0x00000006002e7c82 */ /* 0x000fe20008000000 */
[----:B------:R-:W-:Y:S01]  /*4d70*/  UMOV UR59, 0x40000040 ;  /* 0x40000040003b7882 */ /* 0x000fe20000000000 */
[----:B------:R-:W-:Y:S01]  /*4d80*/  R2UR UR53, R9 ;  /* 0x00000000093572ca */ /* 0x000fe200000e0000 */
[----:B------:R-:W-:Y:S01]  /*4d90*/  UMOV UR55, 0x40000040 ;  /* 0x4000004000377882 */ /* 0x000fe20000000000 */
[----:B------:R-:W-:Y:S01]  /*4da0*/  UMOV UR50, UR10 ;  /* 0x0000000a00327c82 */ /* 0x000fe20008000000 */
[----:B------:R-:W-:Y:S01]  /*4db0*/  UIADD3 UR10, UR6, 0x4, URZ ;  /* 0x00000004060a7890 */ /* 0x000fe2000fffe03f */
[----:B------:R-:W-:Y:S01]  /*4dc0*/  UMOV UR11, 0x40000040 ;  /* 0x40000040000b7882 */ /* 0x000fe20000000000 */
[----:B------:R-:W-:Y:S01]  /*4dd0*/  UIADD3 UR14, UR6, 0x402, URZ ;  /* 0x00000402060e7890 */ /* 0x000fe2000fffe03f */
[----:B------:R-:W-:Y:S01]  /*4de0*/  UMOV UR15, 0x40000040 ;  /* 0x40000040000f7882 */ /* 0x000fe20000000000 */
[----:B------:R-:W-:-:S03]  /*4df0*/  UIADD3 UR18, UR6, 0x404, URZ ;  /* 0x0000040406127890 */ /* 0x000fc6000fffe03f */
        /* <DEDUP_REMOVED lines=17> */
[----:B------:R-:W-:-:S04]  /*4f10*/  UIADD3 UR4, UR4, 0x1, URZ ;  /* 0x0000000104047890 */ /* 0x000fc8000fffe03f */
[----:B------:R-:W-:-:S04]  /*4f20*/  UISETP.NE.AND UP0, UPT, UR4, 0x5, UPT ;  /* 0x000000050400788c */ /* 0x000fc8000bf05270 */
[----:B------:R-:W-:Y:S01]  /*4f30*/  USEL UR4, UR4, URZ, UP0 ;  /* 0x0000003f04047287 */ /* 0x000fe20008000000 */
[----:B--2---:R-:W-:Y:S02]  /*4f40*/  R2UR UR44, R16 ;  /* 0x00000000102c72ca */ /* 0x004fe400000e0000 */
[----:B------:R-:W-:Y:S02]  /*4f50*/  R2UR UR45, R17 ;  /* 0x00000000112d72ca */ /* 0x000fe400000e0000 */
[----:B------:R-:W-:Y:S02]  /*4f60*/  MOV R16, UR49 ;  /* 0x0000003100107c02 */ /* 0x000fe40008000f00 */
[----:B------:R-:W-:Y:S02]  /*4f70*/  MOV R17, UR48 ;  /* 0x0000003000117c02 */ /* 0x000fe40008000f00 */
[----:B---3--:R-:W-:Y:S02]  /*4f80*/  R2UR UR48, R18 ;  /* 0x00000000123072ca */ /* 0x008fe400000e0000 */
[----:B------:R-:W-:-:S02]  /*4f90*/  R2UR UR49, R19 ;  /* 0x00000000133172ca */ /* 0x000fc400000e0000 */
[----:B------:R-:W-:Y:S02]  /*4fa0*/  MOV R18, UR57 ;  /* 0x0000003900127c02 */ /* 0x000fe40008000f00 */
[----:B------:R-:W-:Y:S01]  /*4fb0*/  MOV R19, UR56 ;  /* 0x0000003800137c02 */ /* 0x000fe20008000f00 */
[----:B------:R-:W-:Y:S01]  /*4fc0*/  HGMMA.64x128x16.F32 R152, gdesc[UR44], RZ, !UPT, gsb0 ;  /* 0x01e000002c9879f0 */ /* 0x000fe2000c0008ff */
[----:B------:R-:W-:Y:S01]  /*4fd0*/  R2UR UR56, R10 ;  /* 0x000000000a3872ca */ /* 0x000fe200000e0000 */
[----:B------:R-:W-:Y:S01]  /*4fe0*/  UIADD3 UR46, UR6, 0xc02, URZ ;  /* 0x00000c02062e7890 */ /* 0x000fe2000fffe03f */
[----:B------:R-:W-:Y:S01]  /*4ff0*/  R2UR UR57, R11 ;  /* 0x000000000b3972ca */ /* 0x000fe200000e0000 */
[----:B------:R-:W-:Y:S01]  /*5000*/  UMOV UR47, 0x40000040 ;  /* 0x40000040002f7882 */ /* 0x000fe20000000000 */
[----:B------:R-:W-:Y:S02]  /*5010*/  R2UR UR45, R7 ;  /* 0x00000000072d72ca */ /* 0x000fe400000e0000 */
[----:B------:R-:W-:Y:S01]  /*5020*/  R2UR UR44, R15 ;  /* 0x000000000f2c72ca */ /* 0x000fe200000e0000 */
[----:B------:R-:W-:-:S02]  /*5030*/  WARPGROUP.DEPBAR.LE gsb0, 0x0 ;  /* 0x00008000000079c5 */ /* 0x000fc40000010000 */
[----:B------:R-:W-:-:S06]  /*5040*/  WARPGROUP.ARRIVE ;  /* 0x00000000000079c5 */ /* 0x000fcc0000000000 */
[----:B------:R-:W-:Y:S01]  /*5050*/  HGMMA.64x128x16.F32 R152, gdesc[UR48], R152, gsb0 ;  /* 0x01e00000309879f0 */ /* 0x000fe20008000898 */
[----:B------:R-:W-:Y:S01]  /*5060*/  R2UR UR49, R16 ;  /* 0x00000000103172ca */ /* 0x000fe200000e0000 */
[----:B------:R-:W-:Y:S01]  /*5070*/  UIADD3 UR50, UR6, 0xc04, URZ ;  /* 0x00000c0406327890 */ /* 0x000fe2000fffe03f */
[----:B------:R-:W-:Y:S01]  /*5080*/  R2UR UR48, R17 ;  /* 0x00000000113072ca */ /* 0x000fe200000e0000 */
[----:B------:R-:W-:Y:S01]  /*5090*/  UMOV UR51, 0x40000040 ;  /* 0x4000004000337882 */ /* 0x000fe20000000000 */
[----:B------:R-:W-:Y:S02]  /*50a0*/  WARPGROUP.DEPBAR.LE gsb0, 0x0 ;  /* 0x00008000000079c5 */ /* 0x000fe40000010000 */
[----:B------:R-:W-:-:S06]  /*50b0*/  WARPGROUP.ARRIVE ;  /* 0x00000000000079c5 */ /* 0x000fcc0000000000 */
[----:B------:R-:W-:Y:S01]  /*50c0*/  HGMMA.64x128x16.F32 R152, gdesc[UR56], R152, gsb0 ;  /* 0x01e00000389879f0 */ /* 0x000fe20008000898 */
[----:B------:R-:W-:Y:S01]  /*50d0*/  R2UR UR57, R18 ;  /* 0x00000000123972ca */ /* 0x000fe200000e0000 */
[----:B------:R-:W-:Y:S01]  /*50e0*/  UIADD3 UR58, UR6, 0xc06, URZ ;  /* 0x00000c06063a7890 */ /* 0x000fe2000fffe03f */
[----:B------:R-:W-:Y:S01]  /*50f0*/  R2UR UR56, R19 ;  /* 0x00000000133872ca */ /* 0x000fe200000e0000 */
[----:B------:R-:W-:Y:S01]  /*5100*/  UMOV UR59, 0x40000040 ;  /* 0x40000040003b7882 */ /* 0x000fe20000000000 */
[----:B------:R-:W-:-:S06]  /*5110*/  USEL UR6, URZ, 0x1, UP0 ;  /* 0x000000013f067887 */ /* 0x000fcc0008000000 */
[----:B------:R-:W-:Y:S01]  /*5120*/  LOP3.LUT R4, R4, UR6, RZ, 0x3c, !PT ;  /* 0x0000000604047c12 */ /* 0x000fe2000f8e3cff */
[----:B------:R-:W-:Y:S02]  /*5130*/  WARPGROUP.DEPBAR.LE gsb0, 0x0 ;  /* 0x00008000000079c5 */ /* 0x000fe40000010000 */
[----:B------:R-:W-:-:S06]  /*5140*/  WARPGROUP.ARRIVE ;  /* 0x00000000000079c5 */ /* 0x000fcc0000000000 */
[----:B------:R-:W-:Y:S03]  /*5150*/  HGMMA.64x128x16.F32 R152, gdesc[UR52], R152, gsb0 ;  /* 0x01e00000349879f0 */ /* 0x000fe60008000898 */
[----:B------:R-:W-:Y:S02]  /*5160*/  WARPGROUP.DEPBAR.LE gsb0, 0x0 ;  /* 0x00008000000079c5 */ /* 0x000fe40000010000 */
[----:B------:R-:W-:-:S07]  /*5170*/  WARPGROUP.ARRIVE ;  /* 0x00000000000079c5 */ /* 0x000fce0000000000 */
        /* <DEDUP_REMOVED lines=35> */
[----:B------:R-:W-:Y:S05]  /*53b0*/  @!P3 BRA `(.L_x_26) ;  /* 0x000000000004b947 */ /* 0x000fea0003800000 */
[----:B------:R-:W-:Y:S01]  /*53c0*/  BPT.TRAP 0x1 ;  /* 0x000000040000795c */ /* 0x000fe20000300000 */
.L_x_26:
[----:B------:R-:W-:Y:S01]  /*53d0*/  FMNMX R16, R152, R14, !PT ;  /* 0x0000000e98107209 */ /* 0x000fe20007800000 */
[----:B------:R-:W-:-:S03]  /*53e0*/  ULEA UR6, UR4, UR60, 0x3 ;  /* 0x0000003c04067291 */ /* 0x000fc6000f8e183f */
[----:B------:R-:W-:-:S04]  /*53f0*/  FMNMX R7, R153, R16, !PT ;  /* 0x0000001099077209 */ /* 0x000fc80007800000 */
        /* <DEDUP_REMOVED lines=29> */
[----:B------:R-:W-:-:S05]  /*55d0*/  FMNMX R15, R213, R16, !PT ;  /* 0x00000010d50f7209 */ /* 0x000fca0007800000 */
[----:B------:R-:W1:Y:S02]  /*55e0*/  SHFL.BFLY PT, R16, R15, 0x1, 0x1f ;  /* 0x0c201f000f107f89 */ /* 0x000e6400000e0000 */
[----:B-1----:R-:W-:-:S05]  /*55f0*/  FMNMX R18, R15, R16, !PT ;  /* 0x000000100f127209 */ /* 0x002fca0007800000 */
[----:B------:R-:W1:Y:S02]  /*5600*/  SHFL.BFLY PT, R7, R18, 0x2, 0x1f ;  /* 0x0c401f0012077f89 */ /* 0x000e6400000e0000 */
[----:B-1----:R-:W-:Y:S02]  /*5610*/  FMNMX R7, R18, R7, !PT ;  /* 0x0000000712077209 */ /* 0x002fe40007800000 */
[----:B------:R-:W-:Y:S02]  /*5620*/  FMNMX R18, R154, R12, !PT ;  /* 0x0000000c9a127209 */ /* 0x000fe40007800000 */
[----:B------:R-:W-:Y:S02]  /*5630*/  FSETP.NEU.AND P2, PT, R7, -INF , PT ;  /* 0xff8000000700780b */ /* 0x000fe40003f4d000 */
[----:B------:R-:W-:Y:S02]  /*5640*/  FMNMX R15, R155, R18, !PT ;  /* 0x000000129b0f7209 */ /* 0x000fe40007800000 */
[----:B------:R-:W-:-:S02]  /*5650*/  FSEL R16, R7, RZ, P2 ;  /* 0x000000ff07107208 */ /* 0x000fc40001000000 */
[----:B------:R-:W-:-:S03]  /*5660*/  FMNMX R18, R158, R15, !PT ;  /* 0x0000000f9e127209 */ /* 0x000fc60007800000 */
[C---:B------:R-:W-:Y:S01]  /*5670*/  FMUL R17, R16.reuse, UR5 ;  /* 0x0000000510117c20 */ /* 0x040fe20008400000 */
[----:B------:R-:W-:Y:S01]  /*5680*/  FMNMX R15, R159, R18, !PT ;  /* 0x000000129f0f7209 */ /* 0x000fe20007800000 */
[----:B------:R-:W-:Y:S02]  /*5690*/  FADD R14, -R16, R14 ;  /* 0x0000000e100e7221 */ /* 0x000fe40000000100 */
[--C-:B------:R-:W-:Y:S01]  /*56a0*/  FFMA R152, R152, UR5, -R17.reuse ;  /* 0x0000000598987c23 */ /* 0x100fe20008000811 */
[--C-:B------:R-:W-:Y:S01]  /*56b0*/  FFMA R23, R153, UR5, -R17.reuse ;  /* 0x0000000599177c23 */ /* 0x100fe20008000811 */
[--C-:B------:R-:W-:Y:S01]  /*56c0*/  FFMA R157, R157, UR5, -R17.reuse ;  /* 0x000000059d9d7c23 */ /* 0x100fe20008000811 */
[--C-:B------:R-:W-:Y:S01]  /*56d0*/  FFMA R153, R156, UR5, -R17.reuse ;  /* 0x000000059c997c23 */ /* 0x100fe20008000811 */
[--C-:B------:R-:W-:Y:S01]  /*56e0*/  FFMA R156, R160, UR5, -R17.reuse ;  /* 0x00000005a09c7c23 */ /* 0x100fe20008000811 */
[----:B------:R-:W-:Y:S01]  /*56f0*/  FSETP.GEU.AND P6, PT, R152, -126, PT ;  /* 0xc2fc00009800780b */ /* 0x000fe20003fce000 */
        /* <DEDUP_REMOVED lines=9> */
[----:B------:R-:W-:Y:S01]  /*5790*/  FMNMX R18, R162, R15, !PT ;  /* 0x0000000fa2127209 */ /* 0x000fe20007800000 */
[--C-:B------:R-:W-:Y:S01]  /*57a0*/  FFMA R169, R169, UR5, -R17.reuse ;  /* 0x00000005a9a97c23 */ /* 0x100fe20008000811 */
[--C-:B------:R-:W-:Y:S01]  /*57b0*/  FFMA R173, R173, UR5, -R17.reuse ;  /* 0x00000005adad7c23 */ /* 0x100fe20008000811 */
[----:B------:R-:W-:Y:S01]  /*57c0*/  @!P6 FMUL R152, R152, 0.5 ;  /* 0x3f0000009898e820 */ /* 0x000fe20000400000 */
[----:B------:R-:W-:Y:S01]  /*57d0*/  FMNMX R15, R163, R18, !PT ;  /* 0x00000012a30f7209 */ /* 0x000fe20007800000 */
[----:B------:R-:W-:Y:S01]  /*57e0*/  @!P5 FMUL R23, R23, 0.5 ;  /* 0x3f0000001717d820 */ /* 0x000fe20000400000 */
[--C-:B------:R-:W-:Y:S01]  /*57f0*/  FFMA R172, R177, UR5, -R17.reuse ;  /* 0x00000005b1ac7c23 */ /* 0x100fe20008000811 */
[----:B------:R-:W-:Y:S01]  /*5800*/  @!P4 FMUL R157, R157, 0.5 ;  /* 0x3f0000009d9dc820 */ /* 0x000fe20000400000 */
[----:B------:R-:W-:Y:S01]  /*5810*/  FMNMX R18, R166, R15, !PT ;  /* 0x0000000fa6127209 */ /* 0x000fe20007800000 */
[----:B------:R-:W1:Y:S01]  /*5820*/  MUFU.EX2 R152, R152 ;  /* 0x0000009800987308 */ /* 0x000e620000000800 */
[----:B------:R-:W-:Y:S01]  /*5830*/  @!P3 FMUL R153, R153, 0.5 ;  /* 0x3f0000009999b820 */ /* 0x000fe20000400000 */
[----:B------:R-:W-:Y:S01]  /*5840*/  @!P2 FMUL R156, R156, 0.5 ;  /* 0x3f0000009c9ca820 */ /* 0x000fe20000400000 */
[----:B------:R-:W-:Y:S01]  /*5850*/  FMNMX R15, R167, R18, !PT ;  /* 0x00000012a70f7209 */ /* 0x000fe20007800000 */
[--C-:B------:R-:W-:Y:S01]  /*5860*/  FFMA R164, R176, UR5, -R17.reuse ;  /* 0x00000005b0a47c23 */ /* 0x100fe20008000811 */
[--C-:B------:R-:W-:Y:S01]  /*5870*/  FFMA R20, R180, UR5, -R17.reuse ;  /* 0x00000005b4147c23 */ /* 0x100fe20008000811 */
[--C-:B------:R-:W-:Y:S01]  /*5880*/  FFMA R181, R181, UR5, -R17.reuse ;  /* 0x00000005b5b57c23 */ /* 0x100fe20008000811 */
[----:B------:R-:W-:Y:S01]  /*5890*/  FMNMX R18, R170, R15, !PT ;  /* 0x0000000faa127209 */ /* 0x000fe20007800000 */
[----:B------:R-:W2:Y:S01]  /*58a0*/  MUFU.EX2 R23, R23 ;  /* 0x0000001700177308 */ /* 0x000ea20000000800 */
[--C-:B------:R-:W-:Y:S01]  /*58b0*/  FFMA R168, R184, UR5, -R17.reuse ;  /* 0x00000005b8a87c23 */ /* 0x100fe20008000811 */
[--C-:B------:R-:W-:Y:S01]  /*58c0*/  FFMA R19, R188, UR5, -R17.reuse ;  /* 0x00000005bc137c23 */ /* 0x100fe20008000811 */
[----:B------:R-:W-:Y:S01]  /*58d0*/  FMNMX R15, R171, R18, !PT ;  /* 0x00000012ab0f7209 */ /* 0x000fe20007800000 */
[--C-:B------:R-:W-:Y:S01]  /*58e0*/  FFMA R177, R185, UR5, -R17.reuse ;  /* 0x00000005b9b17c23 */ /* 0x100fe20008000811 */
[--C-:B------:R-:W-:Y:S01]  /*58f0*/  FFMA R189, R189, UR5, -R17.reuse ;  /* 0x00000005bdbd7c23 */ /* 0x100fe20008000811 */
[--C-:B------:R-:W-:Y:S01]  /*5900*/  FFMA R193, R193, UR5, -R17.reuse ;  /* 0x00000005c1c17c23 */ /* 0x100fe20008000811 */
[----:B------:R-:W-:Y:S01]  /*5910*/  FMNMX R18, R174, R15, !PT ;  /* 0x0000000fae127209 */ /* 0x000fe20007800000 */
[----:B------:R-:W3:Y:S01]  /*5920*/  MUFU.EX2 R216, R157 ;  /* 0x0000009d00d87308 */ /* 0x000ee20000000800 */
[----:B-1----:R-:W-:Y:S01]  /*5930*/  @!P6 FMUL R152, R152, R152 ;  /* 0x000000989898e220 */ /* 0x002fe20000400000 */
[----:B------:R-:W-:Y:S01]  /*5940*/  FSETP.GEU.AND P6, PT, R161, -126, PT ;  /* 0xc2fc0000a100780b */ /* 0x000fe20003fce000 */
[--C-:B------:R-:W-:Y:S01]  /*5950*/  FFMA R185, R197, UR5, -R17.reuse ;  /* 0x00000005c5b97c23 */ /* 0x100fe20008000811 */
[----:B------:R-:W-:Y:S01]  /*5960*/  FMNMX R15, R175, R18, !PT ;  /* 0x00000012af0f7209 */ /* 0x000fe20007800000 */
[--C-:B------:R-:W-:Y:S01]  /*5970*/  FFMA R184, R196, UR5, -R17.reuse ;  /* 0x00000005c4b87c23 */ /* 0x100fe20008000811 */
[--C-:B------:R-:W-:Y:S01]  /*5980*/  FFMA R176, R200, UR5, -R17.reuse ;  /* 0x00000005c8b07c23 */ /* 0x100fe20008000811 */
[--C-:B------:R-:W-:Y:S01]  /*5990*/  FFMA R188, R201, UR5, -R17.reuse ;  /* 0x00000005c9bc7c23 */ /* 0x100fe20008000811 */
[----:B------:R-:W1:Y:S01]  /*59a0*/  MUFU.EX2 R153, R153 ;  /* 0x0000009900997308 */ /* 0x000e620000000800 */
[----:B--2---:R-:W-:Y:S01]  /*59b0*/  @!P5 FMUL R23, R23, R23 ;  /* 0x000000171717d220 */ /* 0x004fe20000400000 */
[----:B------:R-:W-:Y:S01]  /*59c0*/  FSETP.GEU.AND P5, PT, R22, -126, PT ;  /* 0xc2fc00001600780b */ /* 0x000fe20003fae000 */
[--C-:B------:R-:W-:Y:S01]  /*59d0*/  FFMA R180, R208, UR5, -R17.reuse ;  /* 0x00000005d0b47c23 */ /* 0x100fe20008000811 */
[----:B------:R-:W-:Y:S01]  /*59e0*/  FMNMX R18, R178, R15, !PT ;  /* 0x0000000fb2127209 */ /* 0x000fe20007800000 */
[--C-:B------:R-:W-:Y:S01]  /*59f0*/  FFMA R196, R209, UR5, -R17.reuse ;  /* 0x00000005d1c47c23 */ /* 0x100fe20008000811 */
[--C-:B------:R-:W-:Y:S01]  /*5a00*/  FFMA R212, R212, UR5, -R17.reuse ;  /* 0x00000005d4d47c23 */ /* 0x100fe20008000811 */
[----:B------:R-:W-:Y:S01]  /*5a10*/  @!P6 FMUL R161, R161, 0.5 ;  /* 0x3f000000a1a1e820 */ /* 0x000fe20000400000 */
[----:B------:R-:W2:Y:S01]  /*5a20*/  MUFU.EX2 R156, R156 ;  /* 0x0000009c009c7308 */ /* 0x000ea20000000800 */
[----:B---3--:R-:W-:Y:S01]  /*5a30*/  @!P4 FMUL R216, R216, R216 ;  /* 0x000000d8d8d8c220 */ /* 0x008fe20000400000 */
[----:B------:R-:W-:Y:S01]  /*5a40*/  FSETP.GEU.AND P4, PT, R160, -126, PT ;  /* 0xc2fc0000a000780b */ /* 0x000fe20003f8e000 */
[----:B------:R-:W-:Y:S01]  /*5a50*/  FFMA R197, R213, UR5, -R17 ;  /* 0x00000005d5c57c23 */ /* 0x000fe20008000811 */
[----:B------:R-:W-:Y:S01]  /*5a60*/  FMNMX R15, R179, R18, !PT ;  /* 0x00000012b30f7209 */ /* 0x000fe20007800000 */
[----:B------:R-:W-:-:S02]  /*5a70*/  FMUL R223, R14, UR5 ;  /* 0x000000050edf7c20 */ /* 0x000fc40008400000 */
[----:B------:R-:W-:Y:S01]  /*5a80*/  @!P5 FMUL R22, R22, 0.5 ;  /* 0x3f0000001616d820 */ /* 0x000fe20000400000 */
[----:B------:R-:W3:Y:S01]  /*5a90*/  MUFU.EX2 R157, R161 ;  /* 0x000000a1009d7308 */ /* 0x000ee20000000800 */
[----:B-1----:R-:W-:Y:S01]  /*5aa0*/  @!P3 FMUL R153, R153, R153 ;  /* 0x000000999999b220 */ /* 0x002fe20000400000 */
[----:B------:R-:W-:Y:S02]  /*5ab0*/  FSETP.GEU.AND P3, PT, R165, -126, PT ;  /* 0xc2fc0000a500780b */ /* 0x000fe40003f6e000 */
[----:B------:R-:W-:-:S03]  /*5ac0*/  FMNMX R18, R182, R15, !PT ;  /* 0x0000000fb6127209 */ /* 0x000fc60007800000 */
[----:B------:R-:W-:Y:S01]  /*5ad0*/  @!P4 FMUL R160, R160, 0.5 ;  /* 0x3f000000a0a0c820 */ /* 0x000fe20000400000 */
[----:B------:R-:W1:Y:S01]  /*5ae0*/  MUFU.EX2 R22, R22 ;  /* 0x0000001600167308 */ /* 0x000e620000000800 */
[----:B--2---:R-:W-:Y:S01]  /*5af0*/  @!P2 FMUL R156, R156, R156 ;  /* 0x0000009c9c9ca220 */ /* 0x004fe20000400000 */
[----:B------:R-:W-:Y:S02]  /*5b00*/  FSETP.GEU.AND P2, PT, R169, -126, PT ;  /* 0xc2fc0000a900780b */ /* 0x000fe40003f4e000 */
[----:B------:R-:W-:-:S03]  /*5b10*/  FMNMX R15, R183, R18, !PT ;  /* 0x00000012b70f7209 */ /* 0x000fc60007800000 */
[----:B------:R-:W-:Y:S01]  /*5b20*/  @!P3 FMUL R165, R165, 0.5 ;  /* 0x3f000000a5a5b820 */ /* 0x000fe20000400000 */
[----:B------:R-:W2:Y:S01]  /*5b30*/  MUFU.EX2 R160, R160 ;  /* 0x000000a000a07308 */ /* 0x000ea20000000800 */
[----:B---3--:R-:W-:Y:S01]  /*5b40*/  @!P6 FMUL R157, R157, R157 ;  /* 0x0000009d9d9de220 */ /* 0x008fe20000400000 */
[----:B------:R-:W-:Y:S02]  /*5b50*/  FSETP.GEU.AND P6, PT, R21, -126, PT ;  /* 0xc2fc00001500780b */ /* 0x000fe40003fce000 */
[----:B------:R-:W-:-:S03]  /*5b60*/  FMNMX R18, R186, R15, !PT ;  /* 0x0000000fba127209 */ /* 0x000fc60007800000 */
        /* <DEDUP_REMOVED lines=27> */
[----:B------:R-:W-:Y:S01]  /*5d20*/  FMNMX R18, R198, R15, !PT ;  /* 0x0000000fc6127209 */ /* 0x000fe20007800000 */
[----:B---3--:R-:W-:Y:S01]  /*5d30*/  @!P5 FMUL R169, R169, R169 ;  /* 0x000000a9a9a9d220 */ /* 0x008fe20000400000 */
[----:B------:R-:W-:Y:S02]  /*5d40*/  FSETP.GEU.AND P5, PT, R168, -126, PT ;  /* 0xc2fc0000a800780b */ /* 0x000fe40003fae000 */
[----:B------:R-:W-:Y:S02]  /*5d50*/  FMNMX R15, R199, R18, !PT ;  /* 0x00000012c70f7209 */ /* 0x000fe40007800000 */
[----:B------:R-:W-:Y:S01]  /*5d60*/  @!P6 FMUL R181, R181, 0.5 ;  /* 0x3f000000b5b5e820 */ /* 0x000fe20000400000 */
[----:B------:R-:W3:Y:S01]  /*5d70*/  MUFU.EX2 R20, R20 ;  /* 0x0000001400147308 */ /* 0x000ee20000000800 */
[----:B-1----:R-:W-:Y:S01]  /*5d80*/  @!P4 FMUL R172, R172, R172 ;  /* 0x000000acacacc220 */ /* 0x002fe20000400000 */
[----:B------:R-:W-:-:S02]  /*5d90*/  FSETP.GEU.AND P4, PT, R19, -126, PT ;  /* 0xc2fc00001300780b */ /* 0x000fc40003f8e000 */
[----:B------:R-:W-:-:S04]  /*5da0*/  FMNMX R18, R202, R15, !PT ;  /* 0x0000000fca127209 */ /* 0x000fc80007800000 */
[----:B------:R1:W4:Y:S01]  /*5db0*/  MUFU.EX2 R173, R181 ;  /* 0x000000b500ad7308 */ /* 0x0003220000000800 */
[----:B------:R-:W-:Y:S01]  /*5dc0*/  FMNMX R15, R203, R18, !PT ;  /* 0x00000012cb0f7209 */ /* 0x000fe20007800000 */
[----:B--2---:R-:W-:Y:S01]  /*5dd0*/  @!P3 FMUL R164, R164, R164 ;  /* 0x000000a4a4a4b220 */ /* 0x004fe20000400000 */
[----:B------:R-:W-:Y:S01]  /*5de0*/  @!P5 FMUL R168, R168, 0.5 ;  /* 0x3f000000a8a8d820 */ /* 0x000fe20000400000 */
[----:B------:R-:W-:Y:S02]  /*5df0*/  FSETP.GEU.AND P3, PT, R177, -126, PT ;  /* 0xc2fc0000b100780b */ /* 0x000fe40003f6e000 */
[----:B------:R-:W-:Y:S01]  /*5e00*/  FMNMX R18, R206, R15, !PT ;  /* 0x0000000fce127209 */ /* 0x000fe20007800000 */
[----:B------:R-:W-:Y:S01]  /*5e10*/  @!P4 FMUL R19, R19, 0.5 ;  /* 0x3f0000001313c820 */ /* 0x000fe20000400000 */
[----:B-1----:R-:W-:Y:S02]  /*5e20*/  FFMA R181, R192, UR5, -R17 ;  /* 0x00000005c0b57c23 */ /* 0x002fe40008000811 */
[----:B------:R-:W-:Y:S01]  /*5e30*/  FMNMX R15, R207, R18, !PT ;  /* 0x00000012cf0f7209 */ /* 0x000fe20007800000 */
[----:B------:R-:W1:Y:S01]  /*5e40*/  MUFU.EX2 R168, R168 ;  /* 0x000000a800a87308 */ /* 0x000e620000000800 */
[----:B---3--:R-:W-:Y:S01]  /*5e50*/  @!P2 FMUL R20, R20, R20 ;  /* 0x000000141414a220 */ /* 0x008fe20000400000 */
[----:B------:R-:W-:-:S02]  /*5e60*/  FSETP.GEU.AND P2, PT, R189, -126, PT ;  /* 0xc2fc0000bd00780b */ /* 0x000fc40003f4e000 */
[----:B------:R-:W-:Y:S01]  /*5e70*/  FMNMX R18, R210, R15, !PT ;  /* 0x0000000fd2127209 */ /* 0x000fe20007800000 */
[----:B----4-:R-:W-:Y:S01]  /*5e80*/  @!P6 FMUL R173, R173, R173 ;  /* 0x000000adadade220 */ /* 0x010fe20000400000 */
[----:B------:R-:W-:Y:S02]  /*5e90*/  FSETP.GEU.AND P6, PT, R181, -126, PT ;  /* 0xc2fc0000b500780b */ /* 0x000fe40003fce000 */
[----:B------:R-:W2:Y:S01]  /*5ea0*/  MUFU.EX2 R19, R19 ;  /* 0x0000001300137308 */ /* 0x000ea20000000800 */
[----:B------:R-:W-:Y:S01]  /*5eb0*/  FMNMX R15, R211, R18, !PT ;  /* 0x00000012d30f7209 */ /* 0x000fe20007800000 */
[----:B------:R-:W-:-:S03]  /*5ec0*/  @!P3 FMUL R177, R177, 0.5 ;  /* 0x3f000000b1b1b820 */ /* 0x000fc60000400000 */
[----:B------:R-:W-:Y:S02]  /*5ed0*/  FMNMX R18, R214, R15, !PT ;  /* 0x0000000fd6127209 */ /* 0x000fe40007800000 */
[----:B------:R-:W-:Y:S01]  /*5ee0*/  @!P2 FMUL R189, R189, 0.5 ;  /* 0x3f000000bdbda820 */ /* 0x000fe20000400000 */
[----:B------:R-:W3:Y:S01]  /*5ef0*/  MUFU.EX2 R177, R177 ;  /* 0x000000b100b17308 */ /* 0x000ee20000000800 */
[----:B------:R-:W-:Y:S01]  /*5f00*/  FMNMX R18, R215, R18, !PT ;  /* 0x00000012d7127209 */ /* 0x000fe20007800000 */
[----:B-1----:R-:W-:Y:S01]  /*5f10*/  @!P5 FMUL R168, R168, R168 ;  /* 0x000000a8a8a8d220 */ /* 0x002fe20000400000 */
[----:B------:R-:W-:Y:S01]  /*5f20*/  FSETP.GEU.AND P5, PT, R193, -126, PT ;  /* 0xc2fc0000c100780b */ /* 0x000fe20003fae000 */
[----:B------:R-:W-:Y:S02]  /*5f30*/  @!P6 FMUL R181, R181, 0.5 ;  /* 0x3f000000b5b5e820 */ /* 0x000fe40000400000 */
[----:B------:R-:W1:Y:S01]  /*5f40*/  SHFL.BFLY PT, R15, R18, 0x1, 0x1f ;  /* 0x0c201f00120f7f89 */ /* 0x000e6200000e0000 */
[----:B------:R-:W-:Y:S01]  /*5f50*/  FADD R213, R152, R168 ;  /* 0x000000a898d57221 */ /* 0x000fe20000000000 */
[----:B------:R4:W5:Y:S01]  /*5f60*/  MUFU.EX2 R192, R189 ;  /* 0x000000bd00c07308 */ /* 0x0009620000000800 */
[----:B--2---:R-:W-:Y:S01]  /*5f70*/  @!P4 FMUL R19, R19, R19 ;  /* 0x000000131313c220 */ /* 0x004fe20000400000 */
[----:B------:R-:W-:-:S02]  /*5f80*/  FSETP.GEU.AND P4, PT, R185, -126, PT ;  /* 0xc2fc0000b900780b */ /* 0x000fc40003f8e000 */
[----:B------:R-:W-:-:S04]  /*5f90*/  F2FP.F16.F32.PACK_AB R152, R23, R152 ;  /* 0x000000981798723e */ /* 0x000fc800000000ff */
[----:B------:R-:W2:Y:S01]  /*5fa0*/  MUFU.EX2 R181, R181 ;  /* 0x000000b500b57308 */ /* 0x000ea20000000800 */
[----:B---3--:R-:W-:Y:S01]  /*5fb0*/  @!P3 FMUL R177, R177, R177 ;  /* 0x000000b1b1b1b220 */ /* 0x008fe20000400000 */
[----:B------:R-:W-:Y:S01]  /*5fc0*/  @!P5 FMUL R193, R193, 0.5 ;  /* 0x3f000000c1c1d820 */ /* 0x000fe20000400000 */
[----:B------:R-:W-:Y:S01]  /*5fd0*/  FSETP.GEU.AND P3, PT, R184, -126, PT ;  /* 0xc2fc0000b800780b */ /* 0x000fe20003f6e000 */
[----:B----4-:R-:W-:Y:S02]  /*5fe0*/  FFMA R189, R205, UR5, -R17 ;  /* 0x00000005cdbd7c23 */ /* 0x010fe40008000811 */
[----:B------:R-:W-:Y:S01]  /*5ff0*/  F2FP.F16.F32.PACK_AB R168, R177, R168 ;  /* 0x000000a8b1a8723e */ /* 0x000fe200000000ff */
[----:B------:R-:W-:Y:S01]  /*6000*/  @!P4 FMUL R185, R185, 0.5 ;  /* 0x3f000000b9b9c820 */ /* 0x000fe20000400000 */
[----:B------:R-:W3:Y:S01]  /*6010*/  MUFU.EX2 R193, R193 ;  /* 0x000000c100c17308 */ /* 0x000ee20000000800 */
[----:B-----5:R-:W-:Y:S01]  /*6020*/  @!P2 FMUL R192, R192, R192 ;  /* 0x000000c0c0c0a220 */ /* 0x020fe20000400000 */
[----:B------:R-:W-:-:S02]  /*6030*/  FSETP.GEU.AND P2, PT, R176, -126, PT ;  /* 0xc2fc0000b000780b */ /* 0x000fc40003f4e000 */
[----:B-1----:R-:W-:Y:S01]  /*6040*/  FMNMX R15, R18, R15, !PT ;  /* 0x0000000f120f7209 */ /* 0x002fe20007800000 */
[----:B------:R-:W-:-:S03]  /*6050*/  FFMA R18, R204, UR5, -R17 ;  /* 0x00000005cc127c23 */ /* 0x000fc60008000811 */
[----:B------:R-:W1:Y:S01]  /*6060*/  MUFU.EX2 R185, R185 ;  /* 0x000000b900b97308 */ /* 0x000e620000000800 */
[----:B--2---:R-:W-:Y:S01]  /*6070*/  @!P6 FMUL R181, R181, R181 ;  /* 0x000000b5b5b5e220 */ /* 0x004fe20000400000 */
[----:B------:R-:W-:Y:S01]  /*6080*/  FSETP.GEU.AND P6, PT, R188, -126, PT ;  /* 0xc2fc0000bc00780b */ /* 0x000fe20003fce000 */
[----:B------:R-:W-:Y:S01]  /*6090*/  @!P3 FMUL R184, R184, 0.5 ;  /* 0x3f000000b8b8b820 */ /* 0x000fe20000400000 */
[----:B------:R-:W2:Y:S03]  /*60a0*/  SHFL.BFLY PT, R200, R15, 0x2, 0x1f ;  /* 0x0c401f000fc87f89 */ /* 0x000ea600000e0000 */
[----:B------:R-:W-:Y:S02]  /*60b0*/  @!P2 FMUL R176, R176, 0.5 ;  /* 0x3f000000b0b0a820 */ /* 0x000fe40000400000 */
[----:B------:R-:W4:Y:S01]  /*60c0*/  MUFU.EX2 R184, R184 ;  /* 0x000000b800b87308 */ /* 0x000f220000000800 */
[----:B---3--:R-:W-:Y:S01]  /*60d0*/  @!P5 FMUL R193, R193, R193 ;  /* 0x000000c1c1c1d220 */ /* 0x008fe20000400000 */
[----:B------:R-:W-:-:S04]  /*60e0*/  FSETP.GEU.AND P5, PT, R18, -126, PT ;  /* 0xc2fc00001200780b */ /* 0x000fc80003fae000 */
[----:B------:R-:W-:Y:S01]  /*60f0*/  @!P6 FMUL R188, R188, 0.5 ;  /* 0x3f000000bcbce820 */ /* 0x000fe20000400000 */
[----:B-1----:R-:W-:Y:S01]  /*6100*/  @!P4 FMUL R185, R185, R185 ;  /* 0x000000b9b9b9c220 */ /* 0x002fe20000400000 */
[----:B------:R-:W-:Y:S01]  /*6110*/  FSETP.GEU.AND P4, PT, R180, -126, PT ;  /* 0xc2fc0000b400780b */ /* 0x000fe20003f8e000 */
[----:B------:R-:W1:Y:S06]  /*6120*/  MUFU.EX2 R176, R176 ;  /* 0x000000b000b07308 */ /* 0x000e6c0000000800 */
[----:B------:R-:W-:Y:S01]  /*6130*/  @!P5 FMUL R18, R18, 0.5 ;  /* 0x3f0000001212d820 */ /* 0x000fe20000400000 */
[----:B----4-:R-:W-:Y:S01]  /*6140*/  @!P3 FMUL R184, R184, R184 ;  /* 0x000000b8b8b8b220 */ /* 0x010fe20000400000 */
[----:B------:R-:W3:Y:S01]  /*6150*/  MUFU.EX2 R188, R188 ;  /* 0x000000bc00bc7308 */ /* 0x000ee20000000800 */
[----:B------:R-:W-:-:S02]  /*6160*/  FSETP.GEU.AND P3, PT, R189, -126, PT ;  /* 0xc2fc0000bd00780b */ /* 0x000fc40003f6e000 */
[----:B--2---:R-:W-:Y:S01]  /*6170*/  FMNMX R15, R15, R200, !PT ;  /* 0x000000c80f0f7209 */ /* 0x004fe20007800000 */
[----:B------:R-:W-:-:S04]  /*6180*/  @!P4 FMUL R180, R180, 0.5 ;  /* 0x3f000000b4b4c820 */ /* 0x000fc80000400000 */
[----:B------:R-:W2:Y:S01]  /*6190*/  MUFU.EX2 R18, R18 ;  /* 0x0000001200127308 */ /* 0x000ea20000000800 */
[----:B-1----:R-:W-:Y:S01]  /*61a0*/  @!P2 FMUL R176, R176, R176 ;  /* 0x000000b0b0b0a220 */ /* 0x002fe20000400000 */
[----:B------:R-:W-:-:S04]  /*61b0*/  FSETP.GEU.AND P2, PT, R196, -126, PT ;  /* 0xc2fc0000c400780b */ /* 0x000fc80003f4e000 */
[----:B------:R-:W-:Y:S02]  /*61c0*/  @!P3 FMUL R189, R189, 0.5 ;  /* 0x3f000000bdbdb820 */ /* 0x000fe40000400000 */
[----:B------:R-:W1:Y:S01]  /*61d0*/  MUFU.EX2 R180, R180 ;  /* 0x000000b400b47308 */ /* 0x000e620000000800 */
[----:B---3--:R-:W-:Y:S01]  /*61e0*/  @!P6 FMUL R188, R188, R188 ;  /* 0x000000bcbcbce220 */ /* 0x008fe20000400000 */
[----:B------:R-:W-:-:S04]  /*61f0*/  FSETP.NEU.AND P6, PT, R15, -INF , PT ;  /* 0xff8000000f00780b */ /* 0x000fc80003fcd000 */
[----:B------:R-:W-:Y:S01]  /*6200*/  FSEL R200, R15, RZ, P6 ;  /* 0x000000ff0fc87208 */ /* 0x000fe20003000000 */
[----:B------:R-:W-:Y:S01]  /*6210*/  @!P2 FMUL R196, R196, 0.5 ;  /* 0x3f000000c4c4a820 */ /* 0x000fe20000400000 */
[----:B------:R-:W-:Y:S01]  /*6220*/  FSETP.GEU.AND P6, PT, R212, -126, PT ;  /* 0xc2fc0000d400780b */ /* 0x000fe20003fce000 */
[----:B------:R-:W3:Y:S01]  /*6230*/  MUFU.EX2 R189, R189 ;  /* 0x000000bd00bd7308 */ /* 0x000ee20000000800 */
[----:B--2---:R-:W-:Y:S01]  /*6240*/  @!P5 FMUL R18, R18, R18 ;  /* 0x000000121212d220 */ /* 0x004fe20000400000 */
[C---:B------:R-:W-:Y:S01]  /*6250*/  FMUL R201, R200.reuse, UR5 ;  /* 0x00000005c8c97c20 */ /* 0x040fe20008400000 */
[----:B------:R-:W-:Y:S01]  /*6260*/  FSETP.GEU.AND P5, PT, R197, -126, PT ;  /* 0xc2fc0000c500780b */ /* 0x000fe20003fae000 */
[----:B------:R-:W-:Y:S01]  /*6270*/  FADD R200, -R200, R12 ;  /* 0x0000000cc8c87221 */ /* 0x000fe20000000100 */
[----:B------:R-:W-:Y:S01]  /*6280*/  FADD R12, R156, R181 ;  /* 0x000000b59c0c7221 */ /* 0x000fe20000000000 */
[--C-:B------:R-:W-:Y:S01]  /*6290*/  FFMA R205, R155, UR5, -R201.reuse ;  /* 0x000000059bcd7c23 */ /* 0x100fe200080008c9 */
[--C-:B------:R-:W-:Y:S01]  /*62a0*/  FFMA R154, R154, UR5, -R201.reuse ;  /* 0x000000059a9a7c23 */ /* 0x100fe200080008c9 */
[----:B-1----:R-:W-:Y:S01]  /*62b0*/  @!P4 FMUL R180, R180, R180 ;  /* 0x000000b4b4b4c220 */ /* 0x002fe20000400000 */
[----:B------:R-:W1:Y:S01]  /*62c0*/  MUFU.EX2 R196, R196 ;  /* 0x000000c400c47308 */ /* 0x000e620000000800 */
[--C-:B------:R-:W-:Y:S01]  /*62d0*/  FFMA R208, R158, UR5, -R201.reuse ;  /* 0x000000059ed07c23 */ /* 0x100fe200080008c9 */
[----:B------:R-:W-:Y:S01]  /*62e0*/  FSETP.GEU.AND P4, PT, R205, -126, PT ;  /* 0xc2fc0000cd00780b */ /* 0x000fe20003f8e000 */
[----:B------:R-:W-:Y:S01]  /*62f0*/  @!P6 FMUL R212, R212, 0.5 ;  /* 0x3f000000d4d4e820 */ /* 0x000fe20000400000 */
[--C-:B------:R-:W-:Y:S01]  /*6300*/  FFMA R204, R159, UR5, -R201.reuse ;  /* 0x000000059fcc7c23 */ /* 0x100fe200080008c9 */
[--C-:B------:R-:W-:Y:S01]  /*6310*/  FFMA R162, R162, UR5, -R201.reuse ;  /* 0x00000005a2a27c23 */ /* 0x100fe200080008c9 */
[--C-:B------:R-:W-:Y:S01]  /*6320*/  FFMA R167, R167, UR5, -R201.reuse ;  /* 0x00000005a7a77c23 */ /* 0x100fe200080008c9 */
[----:B------:R-:W-:Y:S01]  /*6330*/  @!P5 FMUL R197, R197, 0.5 ;  /* 0x3f000000c5c5d820 */ /* 0x000fe20000400000 */
[----:B------:R-:W2:Y:S01]  /*6340*/  MUFU.EX2 R17, R212 ;  /* 0x000000d400117308 */ /* 0x000ea20000000800 */
[----:B---3--:R-:W-:Y:S01]  /*6350*/  @!P3 FMUL R189, R189, R189 ;  /* 0x000000bdbdbdb220 */ /* 0x008fe20000400000 */
[----:B------:R-:W-:Y:S01]  /*6360*/  FSETP.GEU.AND P3, PT, R154, -126, PT ;  /* 0xc2fc00009a00780b */ /* 0x000fe20003f6e000 */
[--C-:B------:R-:W-:Y:S01]  /*6370*/  FFMA R171, R171, UR5, -R201.reuse ;  /* 0x00000005abab7c23 */ /* 0x100fe200080008c9 */
[--C-:B------:R-:W-:Y:S01]  /*6380*/  FFMA R175, R175, UR5, -R201.reuse ;  /* 0x00000005afaf7c23 */ /* 0x100fe200080008c9 */
[--C-:B------:R-:W-:Y:S01]  /*6390*/  FFMA R174, R174, UR5, -R201.reuse ;  /* 0x00000005aeae7c23 */ /* 0x100fe200080008c9 */
[--C-:B------:R-:W-:Y:S01]  /*63a0*/  FFMA R179, R179, UR5, -R201.reuse ;  /* 0x00000005b3b37c23 */ /* 0x100fe200080008c9 */
[----:B------:R-:W-:Y:S01]  /*63b0*/  @!P4 FMUL R205, R205, 0.5 ;  /* 0x3f000000cdcdc820 */ /* 0x000fe20000400000 */
[----:B------:R-:W3:Y:S01]  /*63c0*/  MUFU.EX2 R197, R197 ;  /* 0x000000c500c57308 */ /* 0x000ee20000000800 */
[----:B-1----:R-:W-:Y:S01]  /*63d0*/  @!P2 FMUL R196, R196, R196 ;  /* 0x000000c4c4c4a220 */ /* 0x002fe20000400000 */
[----:B------:R-:W-:Y:S01]  /*63e0*/  FSETP.GEU.AND P2, PT, R208, -126, PT ;  /* 0xc2fc0000d000780b */ /* 0x000fe20003f4e000 */
[--C-:B------:R-:W-:Y:S01]  /*63f0*/  FFMA R187, R187, UR5, -R201.reuse ;  /* 0x00000005bbbb7c23 */ /* 0x100fe200080008c9 */
[--C-:B------:R-:W-:Y:S01]  /*6400*/  FFMA R206, R206, UR5, -R201.reuse ;  /* 0x00000005cece7c23 */ /* 0x100fe200080008c9 */
[----:B------:R-:W-:Y:S01]  /*6410*/  FFMA R218, R211, UR5, -R201 ;  /* 0x00000005d3da7c23 */ /* 0x000fe200080008c9 */
[----:B------:R-:W-:Y:S01]  /*6420*/  FADD R211, R23, R177 ;  /* 0x000000b117d37221 */ /* 0x000fe20000000000 */
[----:B------:R-:W-:Y:S01]  /*6430*/  @!P3 FMUL R154, R154, 0.5 ;  /* 0x3f0000009a9ab820 */ /* 0x000fe20000400000 */
[----:B------:R-:W1:Y:S01]  /*6440*/  MUFU.EX2 R158, R205 ;  /* 0x000000cd009e7308 */ /* 0x000e620000000800 */
[----:B--2---:R-:W-:Y:S01]  /*6450*/  @!P6 FMUL R17, R17, R17 ;  /* 0x000000111111e220 */ /* 0x004fe20000400000 */
[----:B------:R-:W-:Y:S01]  /*6460*/  FSETP.GEU.AND P6, PT, R204, -126, PT ;  /* 0xc2fc0000cc00780b */ /* 0x000fe20003fce000 */
[--C-:B------:R-:W-:Y:S01]  /*6470*/  FFMA R16, R214, UR5, -R201.reuse ;  /* 0x00000005d6107c23 */ /* 0x100fe200080008c9 */
[--C-:B------:R-:W-:Y:S01]  /*6480*/  FFMA R217, R199, UR5, -R201.reuse ;  /* 0x00000005c7d97c23 */ /* 0x100fe200080008c9 */
[----:B------:R-:W-:Y:S01]  /*6490*/  FFMA R215, R215, UR5, -R201 ;  /* 0x00000005d7d77c23 */ /* 0x000fe200080008c9 */
[----:B------:R-:W-:Y:S01]  /*64a0*/  FMUL R222, R200, UR5 ;  /* 0x00000005c8de7c20 */ /* 0x000fe20008400000 */
[----:B------:R-:W-:Y:S01]  /*64b0*/  @!P2 FMUL R208, R208, 0.5 ;  /* 0x3f000000d0d0a820 */ /* 0x000fe20000400000 */
[----:B------:R2:W4:Y:S01]  /*64c0*/  MUFU.EX2 R155, R154 ;  /* 0x0000009a009b7308 */ /* 0x0005220000000800 */
[----:B---3--:R-:W-:Y:S01]  /*64d0*/  @!P5 FMUL R197, R197, R197 ;  /* 0x000000c5c5c5d220 */ /* 0x008fe20000400000 */
[----:B------:R-:W-:Y:S01]  /*64e0*/  FSETP.GEU.AND P5, PT, R162, -126, PT ;  /* 0xc2fc0000a200780b */ /* 0x000fe20003fae000 */
[----:B------:R-:W-:Y:S01]  /*64f0*/  FADD R214, R169, R189 ;  /* 0x000000bda9d67221 */ /* 0x000fe20000000000 */
[----:B------:R-:W-:Y:S01]  /*6500*/  F2FP.F16.F32.PACK_AB R156, R157, R156 ;  /* 0x0000009c9d9c723e */ /* 0x000fe200000000ff */
[----:B------:R-:W-:-:S02]  /*6510*/  FADD R219, R173, R197 ;  /* 0x000000c5addb7221 */ /* 0x000fc40000000000 */
[----:B------:R-:W-:Y:S01]  /*6520*/  @!P6 FMUL R204, R204, 0.5 ;  /* 0x3f000000cccce820 */ /* 0x000fe20000400000 */
[----:B------:R-:W3:Y:S01]  /*6530*/  MUFU.EX2 R159, R208 ;  /* 0x000000d0009f7308 */ /* 0x000ee20000000800 */
[--C-:B--2---:R-:W-:Y:S01]  /*6540*/  FFMA R154, R163, UR5, -R201.reuse ;  /* 0x00000005a39a7c23 */ /* 0x104fe200080008c9 */
[--C-:B------:R-:W-:Y:S01]  /*6550*/  FFMA R163, R166, UR5, -R201.reuse ;  /* 0x00000005a6a37c23 */ /* 0x100fe200080008c9 */
[----:B-1----:R-:W-:Y:S01]  /*6560*/  @!P4 FMUL R158, R158, R158 ;  /* 0x0000009e9e9ec220 */ /* 0x002fe20000400000 */
[--C-:B------:R-:W-:Y:S01]  /*6570*/  FFMA R166, R170, UR5, -R201.reuse ;  /* 0x00000005aaa67c23 */ /* 0x100fe200080008c9 */
[--C-:B------:R-:W-:Y:S01]  /*6580*/  FFMA R170, R178, UR5, -R201.reuse ;  /* 0x00000005b2aa7c23 */ /* 0x100fe200080008c9 */
[--C-:B------:R-:W-:Y:S01]  /*6590*/  FFMA R178, R202, UR5, -R201.reuse ;  /* 0x00000005cab27c23 */ /* 0x100fe200080008c9 */
[----:B------:R-:W-:Y:S01]  /*65a0*/  FSETP.GEU.AND P4, PT, R163, -126, PT ;  /* 0xc2fc0000a300780b */ /* 0x000fe20003f8e000 */
[----:B------:R-:W1:Y:S01]  /*65b0*/  MUFU.EX2 R204, R204 ;  /* 0x000000cc00cc7308 */ /* 0x000e620000000800 */
[----:B----4-:R-:W-:Y:S01]  /*65c0*/  @!P3 FMUL R155, R155, R155 ;  /* 0x0000009b9b9bb220 */ /* 0x010fe20000400000 */
[----:B------:R-:W-:Y:S01]  /*65d0*/  FSETP.GEU.AND P3, PT, R154, -126, PT ;  /* 0xc2fc00009a00780b */ /* 0x000fe20003f6e000 */
[----:B------:R-:W-:Y:S01]  /*65e0*/  @!P5 FMUL R162, R162, 0.5 ;  /* 0x3f000000a2a2d820 */ /* 0x000fe20000400000 */
[--C-:B------:R-:W-:Y:S01]  /*65f0*/  FFMA R202, R210, UR5, -R201.reuse ;  /* 0x00000005d2ca7c23 */ /* 0x100fe200080008c9 */
[----:B------:R-:W-:Y:S01]  /*6600*/  FFMA R210, R207, UR5, -R201 ;  /* 0x00000005cfd27c23 */ /* 0x000fe200080008c9 */
[----:B------:R-:W-:-:S03]  /*6610*/  FADD R207, R153, R19 ;  /* 0x0000001399cf7221 */ /* 0x000fc60000000000 */
[----:B------:R-:W2:Y:S01]  /*6620*/  MUFU.EX2 R162, R162 ;  /* 0x000000a200a27308 */ /* 0x000ea20000000800 */
[----:B---3--:R-:W-:Y:S01]  /*6630*/  @!P2 FMUL R159, R159, R159 ;  /* 0x0000009f9f9fa220 */ /* 0x008fe20000400000 */
[----:B------:R-:W-:Y:S01]  /*6640*/  FSETP.GEU.AND P2, PT, R167, -126, PT ;  /* 0xc2fc0000a700780b */ /* 0x000fe20003f4e000 */
[----:B------:R-:W-:-:S03]  /*6650*/  @!P4 FMUL R163, R163, 0.5 ;  /* 0x3f000000a3a3c820 */ /* 0x000fc60000400000 */
[----:B------:R-:W-:Y:S01]  /*6660*/  @!P3 FMUL R154, R154, 0.5 ;  /* 0x3f0000009a9ab820 */ /* 0x000fe20000400000 */
[----:B-1----:R-:W-:Y:S02]  /*6670*/  @!P6 FMUL R204, R204, R204 ;  /* 0x000000cccccce220 */ /* 0x002fe40000400000 */
[----:B------:R-:W1:Y:S01]  /*6680*/  MUFU.EX2 R163, R163 ;  /* 0x000000a300a37308 */ /* 0x000e620000000800 */
[----:B------:R-:W-:-:S05]  /*6690*/  FSETP.GEU.AND P6, PT, R166, -126, PT ;  /* 0xc2fc0000a600780b */ /* 0x000fca0003fce000 */
[----:B------:R-:W-:Y:S02]  /*66a0*/  @!P2 FMUL R167, R167, 0.5 ;  /* 0x3f000000a7a7a820 */ /* 0x000fe40000400000 */
[----:B------:R3:W4:Y:S01]  /*66b0*/  MUFU.EX2 R205, R154 ;  /* 0x0000009a00cd7308 */ /* 0x0007220000000800 */
[----:B--2---:R-:W-:Y:S01]  /*66c0*/  @!P5 FMUL R162, R162, R162 ;  /* 0x000000a2a2a2d220 */ /* 0x004fe20000400000 */
[----:B------:R-:W-:-:S04]  /*66d0*/  FSETP.GEU.AND P5, PT, R171, -126, PT ;  /* 0xc2fc0000ab00780b */ /* 0x000fc80003fae000 */
[----:B------:R-:W-:Y:S02]  /*66e0*/  @!P6 FMUL R166, R166, 0.5 ;  /* 0x3f000000a6a6e820 */ /* 0x000fe40000400000 */
[----:B------:R-:W2:Y:S01]  /*66f0*/  MUFU.EX2 R208, R167 ;  /* 0x000000a700d07308 */ /* 0x000ea20000000800 */
[----:B-1----:R-:W-:Y:S01]  /*6700*/  @!P4 FMUL R163, R163, R163 ;  /* 0x000000a3a3a3c220 */ /* 0x002fe20000400000 */
[----:B------:R-:W-:Y:S01]  /*6710*/  FSETP.GEU.AND P4, PT, R175, -126, PT ;  /* 0xc2fc0000af00780b */ /* 0x000fe20003f8e000 */
[----:B---3--:R-:W-:-:S04]  /*6720*/  FFMA R154, R183, UR5, -R201 ;  /* 0x00000005b79a7c23 */ /* 0x008fc800080008c9 */
[----:B------:R-:W-:Y:S01]  /*6730*/  @!P5 FMUL R171, R171, 0.5 ;  /* 0x3f000000ababd820 */ /* 0x000fe20000400000 */
[----:B------:R-:W1:Y:S01]  /*6740*/  MUFU.EX2 R166, R166 ;  /* 0x000000a600a67308 */ /* 0x000e620000000800 */
[----:B----4-:R-:W-:Y:S01]  /*6750*/  @!P3 FMUL R205, R205, R205 ;  /* 0x000000cdcdcdb220 */ /* 0x010fe20000400000 */
[----:B------:R-:W-:-:S05]  /*6760*/  FSETP.GEU.AND P3, PT, R174, -126, PT ;  /* 0xc2fc0000ae00780b */ /* 0x000fca0003f6e000 */
[----:B------:R-:W-:Y:S01]  /*6770*/  @!P4 FMUL R175, R175, 0.5 ;  /* 0x3f000000afafc820 */ /* 0x000fe20000400000 */
[----:B------:R3:W4:Y:S01]  /*6780*/  MUFU.EX2 R209, R171 ;  /* 0x000000ab00d17308 */ /* 0x0007220000000800 */
[----:B--2---:R-:W-:Y:S01]  /*6790*/  @!P2 FMUL R208, R208, R208 ;  /* 0x000000d0d0d0a220 */ /* 0x004fe20000400000 */
[----:B------:R-:W-:-:S05]  /*67a0*/  FSETP.GEU.AND P2, PT, R170, -126, PT ;  /* 0xc2fc0000aa00780b */ /* 0x000fca0003f4e000 */
[----:B------:R-:W-:Y:S01]  /*67b0*/  @!P3 FMUL R174, R174, 0.5 ;  /* 0x3f000000aeaeb820 */ /* 0x000fe20000400000 */
[----:B------:R2:W5:Y:S01]  /*67c0*/  MUFU.EX2 R212, R175 ;  /* 0x000000af00d47308 */ /* 0x0005620000000800 */
[----:B-1----:R-:W-:Y:S01]  /*67d0*/  @!P6 FMUL R166, R166, R166 ;  /* 0x000000a6a6a6e220 */ /* 0x002fe20000400000 */
[----:B------:R-:W-:Y:S01]  /*67e0*/  FSETP.GEU.AND P6, PT, R179, -126, PT ;  /* 0xc2fc0000b300780b */ /* 0x000fe20003fce000 */
[--C-:B---3--:R-:W-:Y:S01]  /*67f0*/  FFMA R171, R182, UR5, -R201.reuse ;  /* 0x00000005b6ab7c23 */ /* 0x108fe200080008c9 */
[--C-:B------:R-:W-:Y:S01]  /*6800*/  FFMA R182, R198, UR5, -R201.reuse ;  /* 0x00000005c6b67c23 */ /* 0x100fe200080008c9 */
[--C-:B------:R-:W-:Y:S01]  /*6810*/  FFMA R198, R203, UR5, -R201.reuse ;  /* 0x00000005cbc67c23 */ /* 0x100fe200080008c9 */
[----:B------:R-:W-:Y:S01]  /*6820*/  FADD R203, R216, R192 ;  /* 0x000000c0d8cb7221 */ /* 0x000fe20000000000 */
[----:B------:R-:W-:Y:S01]  /*6830*/  @!P2 FMUL R170, R170, 0.5 ;  /* 0x3f000000aaaaa820 */ /* 0x000fe20000400000 */
[----:B------:R1:W3:Y:S01]  /*6840*/  MUFU.EX2 R167, R174 ;  /* 0x000000ae00a77308 */ /* 0x0002e20000000800 */
[----:B----4-:R-:W-:Y:S01]  /*6850*/  @!P5 FMUL R209, R209, R209 ;  /* 0x000000d1d1d1d220 */ /* 0x010fe20000400000 */
[----:B------:R-:W-:Y:S01]  /*6860*/  FSETP.GEU.AND P5, PT, R171, -126, PT ;  /* 0xc2fc0000ab00780b */ /* 0x000fe20003fae000 */
[--C-:B--2---:R-:W-:Y:S01]  /*6870*/  FFMA R175, R190, UR5, -R201.reuse ;  /* 0x00000005beaf7c23 */ /* 0x104fe200080008c9 */
[--C-:B------:R-:W-:Y:S01]  /*6880*/  FFMA R190, R191, UR5, -R201.reuse ;  /* 0x00000005bfbe7c23 */ /* 0x100fe200080008c9 */
[--C-:B------:R-:W-:Y:S01]  /*6890*/  FFMA R191, R195, UR5, -R201.reuse ;  /* 0x00000005c3bf7c23 */ /* 0x100fe200080008c9 */
[----:B------:R-:W-:Y:S01]  /*68a0*/  FADD R195, R164, R180 ;  /* 0x000000b4a4c37221 */ /* 0x000fe20000000000 */
[----:B------:R-:W-:Y:S01]  /*68b0*/  @!P6 FMUL R179, R179, 0.5 ;  /* 0x3f000000b3b3e820 */ /* 0x000fe20000400000 */
[----:B------:R-:W2:Y:S01]  /*68c0*/  MUFU.EX2 R170, R170 ;  /* 0x000000aa00aa7308 */ /* 0x000ea20000000800 */
[----:B-1----:R-:W-:Y:S01]  /*68d0*/  FFMA R174, R186, UR5, -R201 ;  /* 0x00000005baae7c23 */ /* 0x002fe200080008c9 */
[----:B-----5:R-:W-:Y:S01]  /*68e0*/  @!P4 FMUL R212, R212, R212 ;  /* 0x000000d4d4d4c220 */ /* 0x020fe20000400000 */
[----:B------:R-:W-:Y:S01]  /*68f0*/  FADD R12, R12, R195 ;  /* 0x000000c30c0c7221 */ /* 0x000fe20000000000 */
[----:B------:R-:W-:Y:S01]  /*6900*/  FADD R195, R172, R196 ;  /* 0x000000c4acc37221 */ /* 0x000fe20000000000 */
[----:B------:R-:W-:Y:S01]  /*6910*/  FADD R203, R203, R214 ;  /* 0x000000d6cbcb7221 */ /* 0x000fe20000000000 */
[----:B------:R-:W-:Y:S01]  /*6920*/  FSETP.GEU.AND P4, PT, R174, -126, PT ;  /* 0xc2fc0000ae00780b */ /* 0x000fe20003f8e000 */
[----:B------:R-:W-:Y:S01]  /*6930*/  @!P5 FMUL R171, R171, 0.5 ;  /* 0x3f000000ababd820 */ /* 0x000fe20000400000 */
[----:B------:R1:W4:Y:S01]  /*6940*/  MUFU.EX2 R183, R179 ;  /* 0x000000b300b77308 */ /* 0x0003220000000800 */
[----:B---3--:R-:W-:Y:S01]  /*6950*/  @!P3 FMUL R167, R167, R167 ;  /* 0x000000a7a7a7b220 */ /* 0x008fe20000400000 */
[----:B------:R-:W-:-:S02]  /*6960*/  FSETP.GEU.AND P3, PT, R154, -126, PT ;  /* 0xc2fc00009a00780b */ /* 0x000fc40003f6e000 */
[----:B------:R-:W-:Y:S02]  /*6970*/  F2FP.F16.F32.PACK_AB R164, R172, R164 ;  /* 0x000000a4aca4723e */ /* 0x000fe400000000ff */
[----:B------:R-:W-:Y:S02]  /*6980*/  F2FP.F16.F32.PACK_AB R172, R193, R181 ;  /* 0x000000b5c1ac723e */ /* 0x000fe400000000ff */
[----:B------:R-:W3:Y:S01]  /*6990*/  MUFU.EX2 R171, R171 ;  /* 0x000000ab00ab7308 */ /* 0x000ee20000000800 */
[----:B--2---:R-:W-:Y:S01]  /*69a0*/  @!P2 FMUL R170, R170, R170 ;  /* 0x000000aaaaaaa220 */ /* 0x004fe20000400000 */
[----:B------:R-:W-:Y:S01]  /*69b0*/  FSETP.GEU.AND P2, PT, R187, -126, PT ;  /* 0xc2fc0000bb00780b */ /* 0x000fe20003f4e000 */
[----:B------:R-:W-:Y:S01]  /*69c0*/  @!P4 FMUL R174, R174, 0.5 ;  /* 0x3f000000aeaec820 */ /* 0x000fe20000400000 */
[----:B-1----:R-:W-:Y:S01]  /*69d0*/  FFMA R179, R194, UR5, -R201 ;  /* 0x00000005c2b37c23 */ /* 0x002fe200080008c9 */
[----:B------:R-:W-:Y:S01]  /*69e0*/  FADD R194, R165, R188 ;  /* 0x000000bca5c27221 */ /* 0x000fe20000000000 */
[----:B------:R-:W-:Y:S01]  /*69f0*/  FADD R201, R20, R17 ;  /* 0x0000001114c97221 */ /* 0x000fe20000000000 */
[----:B------:R-:W-:Y:S01]  /*6a00*/  @!P3 FMUL R154, R154, 0.5 ;  /* 0x3f0000009a9ab820 */ /* 0x000fe20000400000 */
[----:B------:R-:W-:Y:S01]  /*6a10*/  F2FP.F16.F32.PACK_AB R180, R196, R180 ;  /* 0x000000b4c4b4723e */ /* 0x000fe200000000ff */
[----:B------:R-:W1:Y:S01]  /*6a20*/  MUFU.EX2 R174, R174 ;  /* 0x000000ae00ae7308 */ /* 0x000e620000000800 */
[----:B----4-:R-:W-:Y:S01]  /*6a30*/  @!P6 FMUL R183, R183, R183 ;  /* 0x000000b7b7b7e220 */ /* 0x010fe20000400000 */
[----:B------:R-:W-:Y:S01]  /*6a40*/  FSETP.GEU.AND P6, PT, R175, -126, PT ;  /* 0xc2fc0000af00780b */ /* 0x000fe20003fce000 */
[----:B------:R-:W-:-:S03]  /*6a50*/  FADD R211, R211, R194 ;  /* 0x000000c2d3d37221 */ /* 0x000fc60000000000 */
[----:B------:R-:W-:Y:S02]  /*6a60*/  @!P2 FMUL R187, R187, 0.5 ;  /* 0x3f000000bbbba820 */ /* 0x000fe40000400000 */
[----:B------:R2:W4:Y:S01]  /*6a70*/  MUFU.EX2 R186, R154 ;  /* 0x0000009a00ba7308 */ /* 0x0005220000000800 */
[----:B---3--:R-:W-:Y:S01]  /*6a80*/  @!P5 FMUL R171, R171, R171 ;  /* 0x000000abababd220 */ /* 0x008fe20000400000 */
[----:B------:R-:W-:-:S05]  /*6a90*/  FSETP.GEU.AND P5, PT, R190, -126, PT ;  /* 0xc2fc0000be00780b */ /* 0x000fca0003fae000 */
[----:B------:R-:W-:Y:S01]  /*6aa0*/  @!P6 FMUL R175, R175, 0.5 ;  /* 0x3f000000afafe820 */ /* 0x000fe20000400000 */
[----:B------:R-:W3:Y:S01]  /*6ab0*/  MUFU.EX2 R187, R187 ;  /* 0x000000bb00bb7308 */ /* 0x000ee20000000800 */
[----:B-1----:R-:W-:Y:S01]  /*6ac0*/  @!P4 FMUL R174, R174, R174 ;  /* 0x000000aeaeaec220 */ /* 0x002fe20000400000 */
[----:B------:R-:W-:Y:S01]  /*6ad0*/  FSETP.GEU.AND P4, PT, R191, -126, PT ;  /* 0xc2fc0000bf00780b */ /* 0x000fe20003f8e000 */
[----:B--2---:R-:W-:Y:S01]  /*6ae0*/  FADD R154, R160, R176 ;  /* 0x000000b0a09a7221 */ /* 0x004fe20000000000 */
[----:B------:R-:W-:Y:S01]  /*6af0*/  F2FP.F16.F32.PACK_AB R160, R165, R160 ;  /* 0x000000a0a5a0723e */ /* 0x000fe200000000ff */
        /* <DEDUP_REMOVED lines=8> */
[----:B------:R-:W-:-:S02]  /*6b80*/  F2FP.F16.F32.PACK_AB R157, R205, R162 ;  /* 0x000000a2cd9d723e */ /* 0x000fc400000000ff */
[----:B------:R-:W-:Y:S01]  /*6b90*/  @!P4 FMUL R191, R191, 0.5 ;  /* 0x3f000000bfbfc820 */ /* 0x000fe20000400000 */
[----:B------:R-:W2:Y:S01]  /*6ba0*/  MUFU.EX2 R190, R190 ;  /* 0x000000be00be7308 */ /* 0x000ea20000000800 */
[----:B---3--:R-:W-:Y:S01]  /*6bb0*/  @!P2 FMUL R187, R187, R187 ;  /* 0x000000bbbbbba220 */ /* 0x008fe20000400000 */
[----:B------:R-:W-:Y:S01]  /*6bc0*/  FSETP.GEU.AND P2, PT, R182, -126, PT ;  /* 0xc2fc0000b600780b */ /* 0x000fe20003f4e000 */
[----:B------:R-:W-:Y:S01]  /*6bd0*/  FADD R154, R154, R195 ;  /* 0x000000c39a9a7221 */ /* 0x000fe20000000000 */
[----:B------:R-:W-:Y:S01]  /*6be0*/  FADD R12, R213, R12 ;  /* 0x0000000cd50c7221 */ /* 0x000fe20000000000 */
[----:B------:R-:W-:Y:S02]  /*6bf0*/  F2FP.F16.F32.PACK_AB R176, R188, R176 ;  /* 0x000000b0bcb0723e */ /* 0x000fe400000000ff */
[----:B------:R-:W-:Y:S01]  /*6c00*/  @!P3 FMUL R179, R179, 0.5 ;  /* 0x3f000000b3b3b820 */ /* 0x000fe20000400000 */
[----:B------:R-:W3:Y:S01]  /*6c10*/  MUFU.EX2 R191, R191 ;  /* 0x000000bf00bf7308 */ /* 0x000ee20000000800 */
[----:B-1----:R-:W-:Y:S01]  /*6c20*/  @!P6 FMUL R175, R175, R175 ;  /* 0x000000afafafe220 */ /* 0x002fe20000400000 */
[----:B------:R-:W-:Y:S01]  /*6c30*/  FSETP.GEU.AND P6, PT, R178, -126, PT ;  /* 0xc2fc0000b200780b */ /* 0x000fe20003fce000 */
[----:B------:R-:W-:-:S04]  /*6c40*/  FADD R154, R211, R154 ;  /* 0x0000009ad39a7221 */ /* 0x000fc80000000000 */
[----:B------:R-:W-:Y:S01]  /*6c50*/  @!P2 FMUL R182, R182, 0.5 ;  /* 0x3f000000b6b6a820 */ /* 0x000fe20000400000 */
[----:B------:R-:W1:Y:S01]  /*6c60*/  MUFU.EX2 R179, R179 ;  /* 0x000000b300b37308 */ /* 0x000e620000000800 */
[----:B--2---:R-:W-:Y:S01]  /*6c70*/  @!P5 FMUL R190, R190, R190 ;  /* 0x000000bebebed220 */ /* 0x004fe20000400000 */
[----:B------:R-:W-:-:S05]  /*6c80*/  FSETP.GEU.AND P5, PT, R198, -126, PT ;  /* 0xc2fc0000c600780b */ /* 0x000fca0003fae000 */
[----:B------:R-:W-:Y:S01]  /*6c90*/  @!P6 FMUL R178, R178, 0.5 ;  /* 0x3f000000b2b2e820 */ /* 0x000fe20000400000 */
[----:B------:R-:W2:Y:S01]  /*6ca0*/  MUFU.EX2 R182, R182 ;  /* 0x000000b600b67308 */ /* 0x000ea20000000800 */
[----:B---3--:R-:W-:Y:S01]  /*6cb0*/  @!P4 FMUL R191, R191, R191 ;  /* 0x000000bfbfbfc220 */ /* 0x008fe20000400000 */
[----:B------:R-:W-:-:S05]  /*6cc0*/  FSETP.GEU.AND P4, PT, R202, -126, PT ;  /* 0xc2fc0000ca00780b */ /* 0x000fca0003f8e000 */
[----:B------:R-:W-:Y:S01]  /*6cd0*/  @!P5 FMUL R198, R198, 0.5 ;  /* 0x3f000000c6c6d820 */ /* 0x000fe20000400000 */
[----:B------:R-:W3:Y:S01]  /*6ce0*/  MUFU.EX2 R178, R178 ;  /* 0x000000b200b27308 */ /* 0x000ee20000000800 */
[----:B-1----:R-:W-:Y:S01]  /*6cf0*/  @!P3 FMUL R179, R179, R179 ;  /* 0x000000b3b3b3b220 */ /* 0x002fe20000400000 */
[----:B------:R-:W-:-:S05]  /*6d00*/  FSETP.GEU.AND P3, PT, R206, -126, PT ;  /* 0xc2fc0000ce00780b */ /* 0x000fca0003f6e000 */
[----:B------:R-:W-:Y:S01]  /*6d10*/  @!P4 FMUL R202, R202, 0.5 ;  /* 0x3f000000cacac820 */ /* 0x000fe20000400000 */
[----:B------:R-:W1:Y:S01]  /*6d20*/  MUFU.EX2 R198, R198 ;  /* 0x000000c600c67308 */ /* 0x000e620000000800 */
[----:B--2---:R-:W-:Y:S01]  /*6d30*/  @!P2 FMUL R182, R182, R182 ;  /* 0x000000b6b6b6a220 */ /* 0x004fe20000400000 */
[----:B------:R-:W-:-:S05]  /*6d40*/  FSETP.GEU.AND P2, PT, R218, -126, PT ;  /* 0xc2fc0000da00780b */ /* 0x000fca0003f4e000 */
[----:B------:R-:W-:Y:S01]  /*6d50*/  @!P3 FMUL R206, R206, 0.5 ;  /* 0x3f000000ceceb820 */ /* 0x000fe20000400000 */
[----:B------:R2:W4:Y:S01]  /*6d60*/  MUFU.EX2 R194, R202 ;  /* 0x000000ca00c27308 */ /* 0x0005220000000800 */
[----:B---3--:R-:W-:Y:S01]  /*6d70*/  @!P6 FMUL R178, R178, R178 ;  /* 0x000000b2b2b2e220 */ /* 0x008fe20000400000 */
[----:B------:R-:W-:-:S03]  /*6d80*/  FSETP.GEU.AND P6, PT, R16, -126, PT ;  /* 0xc2fc00001000780b */ /* 0x000fc60003fce000 */
[----:B------:R-:W-:Y:S02]  /*6d90*/  FADD R221, R166, R178 ;  /* 0x000000b2a6dd7221 */ /* 0x000fe40000000000 */
        /* <DEDUP_REMOVED lines=12> */
[----:B------:R-:W-:Y:S01]  /*6e60*/  FADD R202, R202, R201 ;  /* 0x000000c9caca7221 */ /* 0x000fe20000000000 */
[----:B---3--:R-:W-:Y:S01]  /*6e70*/  FADD R206, R21, R18 ;  /* 0x0000001215ce7221 */ /* 0x008fe20000000000 */
[----:B------:R-:W-:Y:S01]  /*6e80*/  FADD R220, R170, R194 ;  /* 0x000000c2aadc7221 */ /* 0x000fe20000000000 */
[----:B------:R-:W-:Y:S01]  /*6e90*/  F2FP.F16.F32.PACK_AB R170, R192, R19 ;  /* 0x00000013c0aa723e */ /* 0x000fe200000000ff */
[----:B------:R-:W-:Y:S01]  /*6ea0*/  @!P5 FMUL R217, R217, 0.5 ;  /* 0x3f000000d9d9d820 */ /* 0x000fe20000400000 */
[----:B------:R-:W3:Y:S01]  /*6eb0*/  MUFU.EX2 R16, R16 ;  /* 0x0000001000107308 */ /* 0x000ee20000000800 */
[----:B-----5:R-:W-:Y:S01]  /*6ec0*/  @!P3 FMUL R199, R199, R199 ;  /* 0x000000c7c7c7b220 */ /* 0x020fe20000400000 */
[----:B------:R-:W-:Y:S01]  /*6ed0*/  FSETP.GEU.AND P3, PT, R210, -126, PT ;  /* 0xc2fc0000d200780b */ /* 0x000fe20003f6e000 */
[----:B------:R-:W-:Y:S01]  /*6ee0*/  FADD R207, R207, R206 ;  /* 0x000000cecfcf7221 */ /* 0x000fe20000000000 */
[----:B------:R-:W-:Y:S01]  /*6ef0*/  FADD R206, R161, R185 ;  /* 0x000000b9a1ce7221 */ /* 0x000fe20000000000 */
[----:B-1----:R-:W-:Y:S01]  /*6f00*/  FADD R218, R158, R187 ;  /* 0x000000bb9eda7221 */ /* 0x002fe20000000000 */
[----:B------:R-:W-:Y:S01]  /*6f10*/  F2FP.F16.F32.PACK_AB R178, R189, R18 ;  /* 0x00000012bdb2723e */ /* 0x000fe200000000ff */
[----:B------:R-:W-:Y:S01]  /*6f20*/  @!P4 FMUL R215, R215, 0.5 ;  /* 0x3f000000d7d7c820 */ /* 0x000fe20000400000 */
[----:B------:R1:W4:Y:S01]  /*6f30*/  MUFU.EX2 R201, R217 ;  /* 0x000000d900c97308 */ /* 0x0003220000000800 */
[----:B--2---:R-:W-:Y:S01]  /*6f40*/  @!P2 FMUL R195, R195, R195 ;  /* 0x000000c3c3c3a220 */ /* 0x004fe20000400000 */
[----:B------:R-:W-:Y:S01]  /*6f50*/  FSETP.GEU.AND P2, PT, R223, -126, PT ;  /* 0xc2fc0000df00780b */ /* 0x000fe20003f4e000 */
[----:B------:R-:W-:Y:S01]  /*6f60*/  FADD R206, R206, R219 ;  /* 0x000000dbcece7221 */ /* 0x000fe20000000000 */
[----:B------:R-:W-:Y:S01]  /*6f70*/  FADD R219, R209, R198 ;  /* 0x000000c6d1db7221 */ /* 0x000fe20000000000 */
[----:B------:R-:W-:Y:S01]  /*6f80*/  FADD R224, R183, R195 ;  /* 0x000000c3b7e07221 */ /* 0x000fe20000000000 */
[----:B------:R-:W-:Y:S01]  /*6f90*/  FADD R207, R207, R202 ;  /* 0x000000cacfcf7221 */ /* 0x000fe20000000000 */
[----:B------:R-:W-:Y:S01]  /*6fa0*/  @!P3 FMUL R210, R210, 0.5 ;  /* 0x3f000000d2d2b820 */ /* 0x000fe20000400000 */
[----:B------:R-:W2:Y:S01]  /*6fb0*/  MUFU.EX2 R14, R215 ;  /* 0x000000d7000e7308 */ /* 0x000ea20000000800 */
[----:B---3--:R-:W-:Y:S01]  /*6fc0*/  @!P6 FMUL R16, R16, R16 ;  /* 0x000000101010e220 */ /* 0x008fe20000400000 */
[----:B------:R-:W-:Y:S01]  /*6fd0*/  FSETP.GEU.AND P6, PT, R222, -126, PT ;  /* 0xc2fc0000de00780b */ /* 0x000fe20003fce000 */
[----:B-1----:R-:W-:Y:S01]  /*6fe0*/  FADD R217, R162, R179 ;  /* 0x000000b3a2d97221 */ /* 0x002fe20000000000 */
[----:B------:R-:W-:Y:S01]  /*6ff0*/  FADD R218, R218, R219 ;  /* 0x000000dbdada7221 */ /* 0x000fe20000000000 */
[----:B------:R-:W-:Y:S01]  /*7000*/  FADD R225, R171, R16 ;  /* 0x00000010abe17221 */ /* 0x000fe20000000000 */
[----:B------:R-:W-:Y:S01]  /*7010*/  FADD R219, R205, R191 ;  /* 0x000000bfcddb7221 */ /* 0x000fe20000000000 */
[----:B------:R-:W-:Y:S01]  /*7020*/  @!P2 FMUL R223, R223, 0.5 ;  /* 0x3f000000dfdfa820 */ /* 0x000fe20000400000 */
[----:B------:R1:W3:Y:S01]  /*7030*/  MUFU.EX2 R200, R210 ;  /* 0x000000d200c87308 */ /* 0x0002e20000000800 */
[----:B------:R-:W-:Y:S01]  /*7040*/  FADD R217, R217, R220 ;  /* 0x000000dcd9d97221 */ /* 0x000fe20000000000 */
[----:B------:R-:W-:Y:S01]  /*7050*/  FADD R220, R163, R182 ;  /* 0x000000b6a3dc7221 */ /* 0x000fe20000000000 */
[----:B----4-:R-:W-:Y:S01]  /*7060*/  @!P5 FMUL R201, R201, R201 ;  /* 0x000000c9c9c9d220 */ /* 0x010fe20000400000 */
[----:B------:R-:W-:Y:S01]  /*7070*/  FADD R219, R219, R224 ;  /* 0x000000e0dbdb7221 */ /* 0x000fe20000000000 */
[----:B------:R-:W-:Y:S01]  /*7080*/  FADD R224, R204, R190 ;  /* 0x000000becce07221 */ /* 0x000fe20000000000 */
[----:B------:R-:W-:Y:S01]  /*7090*/  FADD R220, R220, R225 ;  /* 0x000000e1dcdc7221 */ /* 0x000fe20000000000 */
[----:B------:R-:W-:Y:S01]  /*70a0*/  FADD R225, R208, R201 ;  /* 0x000000c9d0e17221 */ /* 0x000fe20000000000 */
[----:B------:R-:W4:Y:S01]  /*70b0*/  MUFU.EX2 R215, R223 ;  /* 0x000000df00d77308 */ /* 0x000f220000000800 */
[----:B-1----:R-:W-:Y:S01]  /*70c0*/  FADD R210, R167, R199 ;  /* 0x000000c7a7d27221 */ /* 0x002fe20000000000 */
[----:B--2---:R-:W-:Y:S01]  /*70d0*/  @!P4 FMUL R14, R14, R14 ;  /* 0x0000000e0e0ec220 */ /* 0x004fe20000400000 */
[----:B------:R-:W-:Y:S01]  /*70e0*/  @!P6 FMUL R222, R222, 0.5 ;  /* 0x3f000000dedee820 */ /* 0x000fe20000400000 */
[----:B------:R-:W-:Y:S01]  /*70f0*/  FADD R203, R203, R206 ;  /* 0x000000cecbcb7221 */ /* 0x000fe20000000000 */
[----:B------:R-:W-:Y:S01]  /*7100*/  FADD R221, R221, R210 ;  /* 0x000000d2dddd7221 */ /* 0x000fe20000000000 */
[----:B------:R-:W-:Y:S01]  /*7110*/  FADD R210, R186, R14 ;  /* 0x0000000ebad27221 */ /* 0x000fe20000000000 */
[----:B------:R-:W-:Y:S01]  /*7120*/  FADD R12, R12, R207 ;  /* 0x000000cf0c0c7221 */ /* 0x000fe20000000000 */
[----:B------:R-:W-:Y:S01]  /*7130*/  FADD R203, R154, R203 ;  /* 0x000000cb9acb7221 */ /* 0x000fe20000000000 */
[----:B---3--:R-:W-:Y:S01]  /*7140*/  @!P3 FMUL R200, R200, R200 ;  /* 0x000000c8c8c8b220 */ /* 0x008fe20000400000 */
[----:B------:R-:W-:Y:S01]  /*7150*/  FADD R225, R225, R210 ;  /* 0x000000d2e1e17221 */ /* 0x000fe20000000000 */
[----:B------:R-:W-:Y:S01]  /*7160*/  FADD R214, R214, R217 ;  /* 0x000000d9d6d67221 */ /* 0x000fe20000000000 */
[----:B------:R-:W1:Y:S01]  /*7170*/  MUFU.EX2 R210, R222 ;  /* 0x000000de00d27308 */ /* 0x000e620000000800 */
[----:B------:R-:W-:Y:S01]  /*7180*/  FADD R227, R212, R200 ;  /* 0x000000c8d4e37221 */ /* 0x000fe20000000000 */
[----:B------:R-:W-:Y:S01]  /*7190*/  FADD R218, R218, R219 ;  /* 0x000000dbdada7221 */ /* 0x000fe20000000000 */
[----:B------:R-:W-:Y:S01]  /*71a0*/  FADD R221, R221, R220 ;  /* 0x000000dcdddd7221 */ /* 0x000fe20000000000 */
[----:B------:R-:W-:Y:S01]  /*71b0*/  FADD R12, R12, R203 ;  /* 0x000000cb0c0c7221 */ /* 0x000fe20000000000 */
[----:B------:R-:W-:Y:S01]  /*71c0*/  FADD R224, R224, R227 ;  /* 0x000000e3e0e07221 */ /* 0x000fe20000000000 */
[----:B----4-:R-:W-:Y:S01]  /*71d0*/  @!P2 FMUL R215, R215, R215 ;  /* 0x000000d7d7d7a220 */ /* 0x010fe20000400000 */
[----:B------:R-:W-:Y:S01]  /*71e0*/  FADD R214, R214, R221 ;  /* 0x000000ddd6d67221 */ /* 0x000fe20000000000 */
[----:B------:R-:W-:Y:S01]  /*71f0*/  F2FP.F16.F32.PACK_AB R154, R216, R153 ;  /* 0x00000099d89a723e */ /* 0x000fe200000000ff */
[----:B------:R-:W-:Y:S01]  /*7200*/  FADD R225, R224, R225 ;  /* 0x000000e1e0e17221 */ /* 0x000fe20000000000 */
[----:B------:R-:W-:Y:S01]  /*7210*/  FFMA R6, R215, R6, R12 ;  /* 0x00000006d7067223 */ /* 0x000fe2000000000c */
[----:B------:R-:W-:Y:S01]  /*7220*/  SHF.L.U32 R12, R4, 0x1f, RZ ;  /* 0x0000001f040c7819 */ /* 0x000fe200000006ff */
[----:B------:R-:W-:Y:S01]  /*7230*/  FMUL R24, R24, R215 ;  /* 0x000000d718187220 */ /* 0x000fe20000400000 */
[----:B------:R-:W-:Y:S01]  /*7240*/  FADD R225, R218, R225 ;  /* 0x000000e1dae17221 */ /* 0x000fe20000000000 */
[----:B------:R-:W-:Y:S01]  /*7250*/  F2FP.F16.F32.PACK_AB R153, R158, R155 ;  /* 0x0000009b9e99723e */ /* 0x000fe200000000ff */
[----:B------:R2:W3:Y:S01]  /*7260*/  SYNCS.PHASECHK.TRANS64.TRYWAIT P2, [UR6+0x60000], R12 ;  /* 0x0600000cff0075a7 */ /* 0x0004e20008040146 */
[----:B------:R-:W-:Y:S01]  /*7270*/  F2FP.F16.F32.PACK_AB R155, R204, R159 ;  /* 0x0000009fcc9b723e */ /* 0x000fe200000000ff */
[----:B------:R-:W-:Y:S01]  /*7280*/  FADD R225, R214, R225 ;  /* 0x000000e1d6e17221 */ /* 0x000fe20000000000 */
[----:B------:R-:W-:Y:S01]  /*7290*/  F2FP.F16.F32.PACK_AB R159, R208, R163 ;  /* 0x000000a3d09f723e */ /* 0x000fe200000000ff */
[----:B-1----:R-:W-:Y:S01]  /*72a0*/  @!P6 FMUL R210, R210, R210 ;  /* 0x000000d2d2d2e220 */ /* 0x002fe20000400000 */
[----:B------:R-:W-:Y:S01]  /*72b0*/  F2FP.F16.F32.PACK_AB R158, R161, R22 ;  /* 0x00000016a19e723e */ /* 0x000fe200000000ff */
[----:B------:R-:W-:Y:S01]  /*72c0*/  FMUL R25, R25, R215 ;  /* 0x000000d719197220 */ /* 0x000fe20000400000 */
[----:B------:R-:W-:Y:S01]  /*72d0*/  F2FP.F16.F32.PACK_AB R163, R212, R167 ;  /* 0x000000a7d4a3723e */ /* 0x000fe200000000ff */
[----:B------:R-:W-:Y:S01]  /*72e0*/  FFMA R5, R210, R5, R225 ;  /* 0x00000005d2057223 */ /* 0x000fe200000000e1 */
[----:B------:R-:W-:Y:S01]  /*72f0*/  F2FP.F16.F32.PACK_AB R161, R209, R166 ;  /* 0x000000a6d1a1723e */ /* 0x000fe200000000ff */
[----:B------:R-:W-:Y:S01]  /*7300*/  FMUL R28, R28, R215 ;  /* 0x000000d71c1c7220 */ /* 0x000fe20000400000 */
[----:B------:R-:W-:Y:S01]  /*7310*/  F2FP.F16.F32.PACK_AB R167, R186, R171 ;  /* 0x000000abbaa7723e */ /* 0x000fe200000000ff */
[----:B------:R-:W-:Y:S01]  /*7320*/  FMUL R29, R29, R215 ;  /* 0x000000d71d1d7220 */ /* 0x000fe20000400000 */
[----:B------:R-:W-:Y:S01]  /*7330*/  F2FP.F16.F32.PACK_AB R162, R169, R21 ;  /* 0x00000015a9a2723e */ /* 0x000fe200000000ff */
[-C--:B------:R-:W-:Y:S01]  /*7340*/  FMUL R32, R32, R215.reuse ;  /* 0x000000d720207220 */ /* 0x080fe20000400000 */
        /* <DEDUP_REMOVED lines=9> */
[-C--:B------:R-:W-:Y:S01]  /*73e0*/  FMUL R41, R41, R215.reuse ;  /* 0x000000d729297220 */ /* 0x080fe20000400000 */
        /* <DEDUP_REMOVED lines=53> */
[----:B------:R-:W-:Y:S01]  /*7740*/  FMUL R149, R149, R215 ;  /* 0x000000d795957220 */ /* 0x000fe20000400000 */
        /* <DEDUP_REMOVED lines=64> */
[----:B------:R-:W-:-:S02]  /*7b50*/  F2FP.F16.F32.PACK_AB R174, R185, R184 ;  /* 0x000000b8b9ae723e */ /* 0x000fc400000000ff */
[----:B------:R-:W-:Y:S02]  /*7b60*/  F2FP.F16.F32.PACK_AB R179, R200, R199 ;  /* 0x000000c7c8b3723e */ /* 0x000fe400000000ff */
[----:B------:R-:W-:Y:S02]  /*7b70*/  F2FP.F16.F32.PACK_AB R181, R195, R194 ;  /* 0x000000c2c3b5723e */ /* 0x000fe400000000ff */
[----:B------:R-:W-:Y:S01]  /*7b80*/  F2FP.F16.F32.PACK_AB R182, R197, R17 ;  /* 0x00000011c5b6723e */ /* 0x000fe200000000ff */
[----:B--23--:R-:W-:Y:S06]  /*7b90*/  @!P0 BRA `(.L_x_27) ;  /* 0x0000000000048947 */ /* 0x00cfec0003800000 */
[----:B------:R-:W-:Y:S01]  /*7ba0*/  BPT.TRAP 0x1 ;  /* 0x000000040000795c */ /* 0x000fe20000300000 */
.L_x_27:
[----:B------:R-:W-:Y:S05]  /*7bb0*/  @P2 BRA `(.L_x_28) ;  /* 0x0000000000082947 */ /* 0x000fea0003800000 */
[----:B------:R-:W1:Y:S02]  /*7bc0*/  SYNCS.PHASECHK.TRANS64.TRYWAIT P2, [UR6+0x60000], R12 ;  /* 0x0600000cff0075a7 */ /* 0x000e640008040146 */
[----:B-1----:R-:W-:Y:S05]  /*7bd0*/  @!P2 BRA `(.L_x_29) ;  /* 0x0000008800e4a947 */ /* 0x002fea0003800000 */
.L_x_28:
[----:B-1----:R-:W2:Y:S01]  /*7be0*/  LDL R17, [R1+0x4] ;  /* 0x0000040001117983 */ /* 0x002ea20000100800 */
[----:B------:R-:W-:Y:S01]  /*7bf0*/  WARPGROUP.ARRIVE ;  /* 0x00000000000079c5 */ /* 0x000fe20000000000 */
[----:B------:R-:W-:Y:S01]  /*7c00*/  UMOV UR11, 0x40000040 ;  /* 0x40000040000b7882 */ /* 0x000fe20000000000 */
[----:B------:R-:W-:Y:S02]  /*7c10*/  F2FP.F16.F32.PACK_AB R183, R14, R16 ;  /* 0x000000100eb7723e */ /* 0x000fe400000000ff */
[----:B--2---:R-:W-:-:S13]  /*7c20*/  R2UR UR6, R17 ;  /* 0x00000000110672ca */ /* 0x004fda00000e0000 */
[----:B------:R-:W-:-:S07]  /*7c30*/  ULEA UR6, UR4, UR6, 0xc ;  /* 0x0000000604067291 */ /* 0x000fce000f8e603f */
[----:B------:R-:W-:Y:S02]  /*7c40*/  UMOV UR10, UR6 ;  /* 0x00000006000a7c82 */ /* 0x000fe40008000000 */
[----:B------:R-:W-:Y:S01]  /*7c50*/  HGMMA.64x256x16.F32 R24, R152, gdesc[UR8].tnspB, R24, gsb0 ;  /* 0x43e0000898187df0 */ /* 0x000fe20008000818 */
[----:B------:R-:W-:Y:S01]  /*7c60*/  UIADD3 UR10, UR6, 0x80, URZ ;  /* 0x00000080060a7890 */ /* 0x000fe2000fffe03f */
[----:B------:R-:W-:Y:S01]  /*7c70*/  UMOV UR11, 0x40000040 ;  /* 0x40000040000b7882 */ /* 0x000fe20000000000 */
[----:B------:R-:W-:Y:S02]  /*7c80*/  WARPGROUP.DEPBAR.LE gsb0, 0x0 ;  /* 0x00008000000079c5 */ /* 0x000fe40000010000 */
[----:B------:R-:W-:-:S15]  /*7c90*/  WARPGROUP.ARRIVE ;  /* 0x00000000000079c5 */ /* 0x000fde0000000000 */
[----:B------:R-:W-:-:S08]  /*7ca0*/  NOP ;  /* 0x0000000000007918 */ /* 0x000fd00000000000 */
        /* <DEDUP_REMOVED lines=41> */
.L_x_30:
[----:B------:R-:W-:-:S04]  /*7f40*/  ULEA UR6, UR7, UR60, 0x3 ;  /* 0x0000003c07067291 */ /* 0x000fc8000f8e183f */
[----:B------:R-:W-:-:S04]  /*7f50*/  UIADD3 UR6, UR6, 0x60028, URZ ;  /* 0x0006002806067890 */ /* 0x000fc8000fffe03f */
[----:B------:R-:W-:-:S09]  /*7f60*/  UPRMT UR6, URZ, 0x654, UR6 ;  /* 0x000006543f067896 */ /* 0x000fd20008000006 */
[----:B------:R-:W-:Y:S01]  /*7f70*/  SYNCS.ARRIVE.TRANS64.RED.A1T0 RZ, [UR6], RZ ;  /* 0x000000ffffff79a7 */ /* 0x000fe20008100406 */
[----:B------:R-:W-:Y:S05]  /*7f80*/  @P1 BRA `(.L_x_31) ;  /* 0x0000000000041947 */ /* 0x000fea0003800000 */
[----:B------:R-:W-:Y:S01]  /*7f90*/  BPT.TRAP 0x1 ;  /* 0x000000040000795c */ /* 0x000fe20000300000 */
.L_x_31:
[----:B------:R-:W-:-:S04]  /*7fa0*/  UIADD3 UR7, UR7, 0x1, URZ ;  /* 0x0000000107077890 */ /* 0x000fc8000fffe03f */
[----:B------:R-:W-:-:S04]  /*7fb0*/  UISETP.NE.AND UP0, UPT, UR7, 0x5, UPT ;  /* 0x000000050700788c */ /* 0x000fc8000bf05270 */
[----:B------:R-:W-:Y:S01]  /*7fc0*/  USEL UR7, UR7, URZ, UP0 ;  /* 0x0000003f07077287 */ /* 0x000fe20008000000 */
[----:B------:R-:W-:Y:S11]  /*7fd0*/  @!P0 BRA `(.L_x_32) ;  /* 0x0000000000048947 */ /* 0x000ff60003800000 */
[----:B------:R-:W-:Y:S01]  /*7fe0*/  BPT.TRAP 0x1 ;  /* 0x000000040000795c */ /* 0x000fe20000300000 */
.L_x_32:
[----:B------:R-:W-:-:S04]  /*7ff0*/  ULEA UR6, UR7, UR60, 0x3 ;  /* 0x0000003c07067291 */ /* 0x000fc8000f8e183f */
[----:B------:R-:W-:-:S04]  /*8000*/  UIADD3 UR6, UR6, 0x60028, URZ ;  /* 0x0006002806067890 */ /* 0x000fc8000fffe03f */
[----:B------:R-:W-:-:S09]  /*8010*/  UPRMT UR6, URZ, 0x654, UR6 ;  /* 0x000006543f067896 */ /* 0x000fd20008000006 */
[----:B------:R-:W-:Y:S01]  /*8020*/  SYNCS.ARRIVE.TRANS64.RED.A1T0 RZ, [UR6], RZ ;  /* 0x000000ffffff79a7 */ /* 0x000fe20008100406 */
[----:B------:R-:W-:Y:S05]  /*8030*/  @P1 BRA `(.L_x_33) ;  /* 0x0000000000041947 */ /* 0x000fea0003800000 */
[----:B------:R-:W-:Y:S01]  /*8040*/  BPT.TRAP 0x1 ;  /* 0x000000040000795c */ /* 0x000fe20000300000 */
.L_x_33:
[----:B------:R-:W-:Y:S01]  /*8050*/  UIADD3 UR4, UR4, 0x1, URZ ;  /* 0x0000000104047890 */ /* 0x000fe2000fffe03f */
[C---:B------:R-:W-:Y:S01]  /*8060*/  ISETP.GT.AND P2, PT, R13.reuse, 0x2, PT ;  /* 0x000000020d00780c */ /* 0x040fe20003f44270 */
[----:B------:R-:W-:Y:S01]  /*8070*/  UIADD3 UR7, UR7, 0x1, URZ ;  /* 0x0000000107077890 */ /* 0x000fe2000fffe03f */
[----:B------:R-:W-:Y:S01]  /*8080*/  IADD3 R13, R13, -0x1, RZ ;  /* 0xffffffff0d0d7810 */ /* 0x000fe20007ffe0ff */
[----:B------:R-:W-:Y:S01]  /*8090*/  UISETP.NE.AND UP2, UPT, UR4, 0x5, UPT ;  /* 0x000000050400788c */ /* 0x000fe2000bf45270 */
[----:B------:R-:W-:Y:S01]  /*80a0*/  IADD3 R0, R0, 0x80, RZ ;  /* 0x0000008000007810 */ /* 0x000fe20007ffe0ff */
[----:B------:R-:W-:Y:S01]  /*80b0*/  UISETP.NE.AND UP0, UPT, UR7, 0x5, UPT ;  /* 0x000000050700788c */ /* 0x000fe2000bf05270 */
[----:B------:R-:W-:Y:S01]  /*80c0*/  MOV R14, R7 ;  /* 0x00000007000e7202 */ /* 0x000fe20000000f00 */
[----:B------:R-:W-:Y:S01]  /*80d0*/  USEL UR6, URZ, 0x1, UP2 ;  /* 0x000000013f067887 */ /* 0x000fe20009000000 */
[----:B------:R-:W-:Y:S01]  /*80e0*/  MOV R12, R15 ;  /* 0x0000000f000c7202 */ /* 0x000fe20000000f00 */
[----:B------:R-:W-:-:S02]  /*80f0*/  USEL UR7, UR7, URZ, UP0 ;  /* 0x0000003f07077287 */ /* 0x000fc40008000000 */
[----:B------:R-:W-:Y:S02]  /*8100*/  USEL UR4, UR4, URZ, UP2 ;  /* 0x0000003f04047287 */ /* 0x000fe40009000000 */
[----:B------:R-:W-:Y:S01]  /*8110*/  LOP3.LUT R4, R4, UR6, RZ, 0x3c, !PT ;  /* 0x0000000604047c12 */ /* 0x000fe2000f8e3cff */
[----:B------:R-:W-:Y:S09]  /*8120*/  @P2 BRA `(.L_x_34) ;  /* 0xffffffc800c82947 */ /* 0x000ff2000383ffff */
.L_x_23:
[----:B------:R-:W-:-:S13]  /*8130*/  ISETP.GE.AND P2, PT, R13, 0x1, PT ;  /* 0x000000010d00780c */ /* 0x000fda0003f46270 */
[----:B------:R-:W-:Y:S05]  /*8140*/  @!P2 BRA `(.L_x_35) ;  /* 0x0000003c0098a947 */ /* 0x000fea0003800000 */
[----:B------:R-:W-:Y:S01]  /*8150*/  MOV R14, R7 ;  /* 0x00000007000e7202 */ /* 0x000fe20000000f00 */
[----:B------:R-:W-:Y:S01]  /*8160*/  ULDC UR5, c[0x0][0x604] ;  /* 0x0001810000057ab9 */ /* 0x000fe20000000800 */
[----:B------:R-:W-:-:S07]  /*8170*/  MOV R12, R15 ;  /* 0x0000000f000c7202 */ /* 0x000fce0000000f00 */
.L_x_46:
[----:B-----5:R-:W-:Y:S05]  /*8180*/  @!P0 BRA `(.L_x_36) ;  /* 0x0000000000048947 */ /* 0x020fea0003800000 */
[----:B------:R-:W-:Y:S01]  /*8190*/  BPT.TRAP 0x1 ;  /* 0x000000040000795c */ /* 0x000fe20000300000 */
.L_x_36:
[----:B------:R-:W-:Y:S01]  /*81a0*/  ULEA UR6, UR4, UR60, 0x3 ;  /* 0x0000003c04067291 */ /* 0x000fe2000f8e183f */
[----:B------:R-:W-:-:S08]  /*81b0*/  SHF.L.U32 R7, R4, 0x1f, RZ ;  /* 0x0000001f04077819 */ /* 0x000fd000000006ff */
[----:B------:R-:W1:Y:S02]  /*81c0*/  SYNCS.PHASECHK.TRANS64.TRYWAIT P2, [UR6+0x60000], R7 ;  /* 0x06000007ff0075a7 */ /* 0x000e640008040146 */
[----:B-1----:R-:W-:Y:S05]  /*81d0*/  @!P2 BRA `(.L_x_37) ;  /* 0x00000084007ca947 */ /* 0x002fea0003800000 */
.L_x_118:
[----:B------:R-:W2:Y:S04]  /*81e0*/  LDL.64 R18, [R1+0x10] ;  /* 0x0000100001127983 */ /* 0x000ea80000100a00 */
[----:B-1----:R-:W3:Y:S01]  /*81f0*/  LDL.64 R16, [R1+0x8] ;  /* 0x0000080001107983 */ /* 0x002ee20000100a00 */
[----:B------:R-:W-:Y:S01]  /*8200*/  ULEA UR6, UR4, UR61, 0xc ;  /* 0x0000003d04067291 */ /* 0x000fe2000f8e603f */
[----:B------:R-:W-:Y:S01]  /*8210*/  WARPGROUP.ARRIVE ;  /* 0x00000000000079c5 */ /* 0x000fe20000000000 */
[----:B------:R-:W-:Y:S01]  /*8220*/  UMOV UR55, 0x40000040 ;  /* 0x4000004000377882 */ /* 0x000fe20000000000 */
[----:B------:R-:W-:Y:S01]  /*8230*/  UMOV UR11, 0x40000040 ;  /* 0x40000040000b7882 */ /* 0x000fe20000000000 */
[----:B------:R-:W-:Y:S02]  /*8240*/  UIADD3 UR10, UR6, 0x400, URZ ;  /* 0x00000400060a7890 */ /* 0x000fe4000fffe03f */
[----:B------:R-:W-:-:S02]  /*8250*/  UIADD3 UR14, UR6, 0x402, URZ ;  /* 0x00000402060e7890 */ /* 0x000fc4000fffe03f */
[----:B------:R-:W-:Y:S01]  /*8260*/  UMOV UR54, UR6 ;  /* 0x0000000600367c82 */ /* 0x000fe20008000000 */
        /* <DEDUP_REMOVED lines=23> */
[----:B------:R-:W-:-:S13]  /*83e0*/  R2UR UR53, R19 ;  /* 0x00000000133572ca */ /* 0x000fda00000e0000 */
[----:B------:R-:W-:Y:S01]  /*83f0*/  HGMMA.64x128x16.F32 R152, gdesc[UR52], RZ, !UPT, gsb0 ;  /* 0x01e00000349879f0 */ /* 0x000fe2000c0008ff */
[----:B---3--:R-:W-:Y:S01]  /*8400*/  R2UR UR52, R16 ;  /* 0x00000000103472ca */ /* 0x008fe200000e0000 */
[----:B------:R-:W-:Y:S01]  /*8410*/  UIADD3 UR54, UR6, 0x2, URZ ;  /* 0x0000000206367890 */ /* 0x000fe2000fffe03f */
[----:B------:R-:W-:Y:S01]  /*8420*/  R2UR UR53, R17 ;  /* 0x00000000113572ca */ /* 0x000fe200000e0000 */
[----:B------:R-:W-:Y:S01]  /*8430*/  UMOV UR55, 0x40000040 ;  /* 0x4000004000377882 */ /* 0x000fe20000000000 */
[----:B------:R-:W-:Y:S02]  /*8440*/  WARPGROUP.DEPBAR.LE gsb0, 0x0 ;  /* 0x00008000000079c5 */ /* 0x000fe40000010000 */
[----:B------:R-:W-:-:S09]  /*8450*/  WARPGROUP.ARRIVE ;  /* 0x00000000000079c5 */ /* 0x000fd20000000000 */
[----:B------:R-:W-:Y:S01]  /*8460*/  HGMMA.64x128x16.F32 R152, gdesc[UR52], R152, gsb0 ;  /* 0x01e00000349879f0 */ /* 0x000fe20008000898 */
[----:B------:R-:W-:Y:S01]  /*8470*/  R2UR UR52, R10 ;  /* 0x000000000a3472ca */ /* 0x000fe200000e0000 */
        /* <DEDUP_REMOVED lines=13> */
[----:B------:R-:W-:Y:S01]  /*8550*/  UIADD3 UR54, UR6, 0xc06, URZ ;  /* 0x00000c0606367890 */ /* 0x000fe2000fffe03f */
[----:B------:R-:W-:Y:S01]  /*8560*/  UMOV UR52, UR56 ;  /* 0x0000003800347c82 */ /* 0x000fe20008000000 */
[----:B------:R-:W-:Y:S01]  /*8570*/  UMOV UR53, UR57 ;  /* 0x0000003900357c82 */ /* 0x000fe20008000000 */
        /* <DEDUP_REMOVED lines=42> */
.L_x_38:
[----:B------:R-:W-:Y:S01]  /*8820*/  ISETP.GE.AND P2, PT, R2, R0, PT ;  /* 0x000000000200720c */ /* 0x000fe20003f46270 */
[----:B------:R-:W-:Y:S01]  /*8830*/  STL [R1+0x24], R8 ;  /* 0x0000240801007387 */ /* 0x000fe20000100800 */
[C---:B------:R-:W-:Y:S02]  /*8840*/  IADD3 R19, R0.reuse, 0x1, RZ ;  /* 0x0000000100137810 */ /* 0x040fe40007ffe0ff */
[----:B------:R-:W-:Y:S02]  /*8850*/  IADD3 R15, R0, 0x8, RZ ;  /* 0x00000008000f7810 */ /* 0x000fe40007ffe0ff */
[----:B------:R-:W-:Y:S02]  /*8860*/  ISETP.GE.AND P3, PT, R2, R19, PT ;  /* 0x000000130200720c */ /* 0x000fe40003f66270 */
[----:B------:R-:W-:Y:S02]  /*8870*/  FSEL R152, R152, -INF , P2 ;  /* 0xff80000098987808 */ /* 0x000fe40001000000 */
[----:B------:R-:W-:-:S02]  /*8880*/  IADD3 R17, R0, 0x9, RZ ;  /* 0x0000000900117810 */ /* 0x000fc40007ffe0ff */
[----:B------:R-:W-:Y:S02]  /*8890*/  ISETP.GE.AND P2, PT, R2, R15, PT ;  /* 0x0000000f0200720c */ /* 0x000fe40003f46270 */
[----:B------:R-:W-:Y:S02]  /*88a0*/  FSEL R153, R153, -INF , P3 ;  /* 0xff80000099997808 */ /* 0x000fe40001800000 */
[----:B------:R-:W-:Y:S02]  /*88b0*/  FMNMX R216, R152, R14, !PT ;  /* 0x0000000e98d87209 */ /* 0x000fe40007800000 */
[----:B------:R-:W-:Y:S02]  /*88c0*/  IADD3 R18, R0, 0x10, RZ ;  /* 0x0000001000127810 */ /* 0x000fe40007ffe0ff */
[----:B------:R-:W-:Y:S02]  /*88d0*/  ISETP.GE.AND P3, PT, R2, R17, PT ;  /* 0x000000110200720c */ /* 0x000fe40003f66270 */
[----:B------:R-:W-:-:S02]  /*88e0*/  FSEL R156, R156, -INF , P2 ;  /* 0xff8000009c9c7808 */ /* 0x000fc40001000000 */
[----:B------:R-:W-:Y:S02]  /*88f0*/  FMNMX R217, R153, R216, !PT ;  /* 0x000000d899d97209 */ /* 0x000fe40007800000 */
[----:B------:R-:W-:Y:S02]  /*8900*/  IADD3 R21, R0, 0x11, RZ ;  /* 0x0000001100157810 */ /* 0x000fe40007ffe0ff */
[----:B------:R-:W-:Y:S02]  /*8910*/  ISETP.GE.AND P2, PT, R2, R18, PT ;  /* 0x000000120200720c */ /* 0x000fe40003f46270 */
[----:B------:R-:W-:Y:S02]  /*8920*/  FSEL R157, R157, -INF , P3 ;  /* 0xff8000009d9d7808 */ /* 0x000fe40001800000 */
[----:B------:R-:W-:Y:S02]  /*8930*/  FMNMX R218, R156, R217, !PT ;  /* 0x000000d99cda7209 */ /* 0x000fe40007800000 */
        /* <DEDUP_REMOVED lines=45> */
[C---:B------:R-:W-:Y:S02]  /*8c10*/  ISETP.GE.AND P6, PT, R2.reuse, R221, PT ;  /* 0x000000dd0200720c */ /* 0x040fe40003fc6270 */
[----:B------:R-:W-:Y:S02]  /*8c20*/  FSEL R224, R181, -INF , P3 ;  /* 0xff800000b5e07808 */ /* 0x000fe40001800000 */
[----:B------:R-:W-:Y:S02]  /*8c30*/  FMNMX R229, R223, R228, !PT ;  /* 0x000000e4dfe57209 */ /* 0x000fe40007800000 */
[----:B------:R-:W-:-:S02]  /*8c40*/  ISETP.GE.AND P5, PT, R2, R222, PT ;  /* 0x000000de0200720c */ /* 0x000fc40003fa6270 */
[----:B------:R-:W-:Y:S02]  /*8c50*/  IADD3 R226, R0, 0x48, RZ ;  /* 0x0000004800e27810 */ /* 0x000fe40007ffe0ff */
[----:B------:R-:W-:Y:S02]  /*8c60*/  FSEL R227, R184, -INF , P6 ;  /* 0xff800000b8e37808 */ /* 0x000fe40003000000 */
[----:B------:R-:W-:Y:S02]  /*8c70*/  FMNMX R228, R224, R229, !PT ;  /* 0x000000e5e0e47209 */ /* 0x000fe40007800000 */
[----:B------:R-:W-:Y:S02]  /*8c80*/  IADD3 R180, R0, 0x49, RZ ;  /* 0x0000004900b47810 */ /* 0x000fe40007ffe0ff */
[----:B------:R-:W-:Y:S02]  /*8c90*/  ISETP.GE.AND P2, PT, R2, R226, PT ;  /* 0x000000e20200720c */ /* 0x000fe40003f46270 */
[----:B------:R-:W-:-:S02]  /*8ca0*/  FSEL R185, R185, -INF , P5 ;  /* 0xff800000b9b97808 */ /* 0x000fc40002800000 */
[----:B------:R-:W-:Y:S02]  /*8cb0*/  FMNMX R228, R227, R228, !PT ;  /* 0x000000e4e3e47209 */ /* 0x000fe40007800000 */
[----:B------:R-:W-:Y:S02]  /*8cc0*/  ISETP.GE.AND P4, PT, R2, R180, PT ;  /* 0x000000b40200720c */ /* 0x000fe40003f86270 */
[----:B------:R-:W-:Y:S02]  /*8cd0*/  IADD3 R225, R0, 0x50, RZ ;  /* 0x0000005000e17810 */ /* 0x000fe40007ffe0ff */
[----:B------:R-:W-:Y:S02]  /*8ce0*/  FSEL R188, R188, -INF , P2 ;  /* 0xff800000bcbc7808 */ /* 0x000fe40001000000 */
[----:B------:R-:W-:Y:S02]  /*8cf0*/  FMNMX R231, R185, R228, !PT ;  /* 0x000000e4b9e77209 */ /* 0x000fe40007800000 */
[----:B------:R-:W-:-:S02]  /*8d00*/  IADD3 R181, R0, 0x51, RZ ;  /* 0x0000005100b57810 */ /* 0x000fc40007ffe0ff */
[----:B------:R-:W-:Y:S02]  /*8d10*/  ISETP.GE.AND P3, PT, R2, R225, PT ;  /* 0x000000e10200720c */ /* 0x000fe40003f66270 */
[----:B------:R-:W-:Y:S02]  /*8d20*/  FSEL R189, R189, -INF , P4 ;  /* 0xff800000bdbd7808 */ /* 0x000fe40002000000 */
[----:B------:R-:W-:Y:S02]  /*8d30*/  FMNMX R231, R188, R231, !PT ;  /* 0x000000e7bce77209 */ /* 0x000fe40007800000 */
[----:B------:R-:W-:Y:S02]  /*8d40*/  ISETP.GE.AND P6, PT, R2, R181, PT ;  /* 0x000000b50200720c */ /* 0x000fe40003fc6270 */
[----:B------:R-:W-:Y:S02]  /*8d50*/  IADD3 R184, R0, 0x58, RZ ;  /* 0x0000005800b87810 */ /* 0x000fe40007ffe0ff */
        /* <DEDUP_REMOVED lines=19> */
[C---:B------:R-:W-:Y:S02]  /*8e90*/  ISETP.GE.AND P4, PT, R2.reuse, R232, PT ;  /* 0x000000e80200720c */ /* 0x040fe40003f86270 */
[----:B------:R-:W-:Y:S02]  /*8ea0*/  FSEL R201, R201, -INF , P3 ;  /* 0xff800000c9c97808 */ /* 0x000fe40001800000 */
[----:B------:R-:W-:Y:S02]  /*8eb0*/  FMNMX R234, R233, R234, !PT ;  /* 0x000000eae9ea7209 */ /* 0x000fe40007800000 */
[----:B------:R-:W-:Y:S02]  /*8ec0*/  ISETP.GE.AND P5, PT, R2, R231, PT ;  /* 0x000000e70200720c */ /* 0x000fe40003fa6270 */
[----:B------:R-:W-:Y:S02]  /*8ed0*/  IADD3 R200, R0, 0x70, RZ ;  /* 0x0000007000c87810 */ /* 0x000fe40007ffe0ff */
[----:B------:R-:W-:-:S02]  /*8ee0*/  FSEL R204, R204, -INF , P4 ;  /* 0xff800000cccc7808 */ /* 0x000fc40002000000 */
[----:B------:R-:W-:Y:S02]  /*8ef0*/  FMNMX R237, R201, R234, !PT ;  /* 0x000000eac9ed7209 */ /* 0x000fe40007800000 */
[----:B------:R-:W-:Y:S02]  /*8f00*/  IADD3 R234, R0, 0x71, RZ ;  /* 0x0000007100ea7810 */ /* 0x000fe40007ffe0ff */
[----:B------:R-:W-:Y:S02]  /*8f10*/  ISETP.GE.AND P2, PT, R2, R200, PT ;  /* 0x000000c80200720c */ /* 0x000fe40003f46270 */
[----:B------:R-:W-:Y:S02]  /*8f20*/  FSEL R205, R205, -INF , P5 ;  /* 0xff800000cdcd7808 */ /* 0x000fe40002800000 */
[----:B------:R-:W-:Y:S02]  /*8f30*/  FMNMX R237, R204, R237, !PT ;  /* 0x000000edcced7209 */ /* 0x000fe40007800000 */
[----:B------:R-:W-:-:S02]  /*8f40*/  ISETP.GE.AND P3, PT, R2, R234, PT ;  /* 0x000000ea0200720c */ /* 0x000fc40003f66270 */
[----:B------:R-:W-:Y:S02]  /*8f50*/  IADD3 R235, R0, 0x78, RZ ;  /* 0x0000007800eb7810 */ /* 0x000fe40007ffe0ff */
[----:B------:R-:W-:Y:S02]  /*8f60*/  FSEL R208, R208, -INF , P2 ;  /* 0xff800000d0d07808 */ /* 0x000fe40001000000 */
[----:B------:R-:W-:Y:S02]  /*8f70*/  FMNMX R237, R205, R237, !PT ;  /* 0x000000edcded7209 */ /* 0x000fe40007800000 */
[----:B------:R-:W-:Y:S02]  /*8f80*/  FSEL R236, R209, -INF , P3 ;  /* 0xff800000d1ec7808 */ /* 0x000fe40001800000 */
[----:B------:R-:W-:Y:S02]  /*8f90*/  ISETP.GE.AND P4, PT, R2, R235, PT ;  /* 0x000000eb0200720c */ /* 0x000fe40003f86270 */
[----:B------:R-:W-:-:S02]  /*8fa0*/  IADD3 R209, R0, 0x79, RZ ;  /* 0x0000007900d17810 */ /* 0x000fc40007ffe0ff */
[----:B------:R-:W-:Y:S02]  /*8fb0*/  FMNMX R237, R208, R237, !PT ;  /* 0x000000edd0ed7209 */ /* 0x000fe40007800000 */
[----:B------:R-:W-:Y:S02]  /*8fc0*/  ISETP.GE.AND P2, PT, R2, R209, PT ;  /* 0x000000d10200720c */ /* 0x000fe40003f46270 */
[----:B------:R-:W-:Y:S02]  /*8fd0*/  FSEL R212, R212, -INF , P4 ;  /* 0xff800000d4d47808 */ /* 0x000fe40002000000 */
[----:B------:R-:W-:Y:S02]  /*8fe0*/  FMNMX R237, R236, R237, !PT ;  /* 0x000000edeced7209 */ /* 0x000fe40007800000 */
[----:B------:R-:W-:Y:S02]  /*8ff0*/  FSEL R213, R213, -INF , P2 ;  /* 0xff800000d5d57808 */ /* 0x000fe40001000000 */
[----:B------:R-:W-:-:S04]  /*9000*/  FMNMX R237, R212, R237, !PT ;  /* 0x000000edd4ed7209 */ /* 0x000fc80007800000 */
[----:B------:R-:W-:-:S05]  /*9010*/  FMNMX R237, R213, R237, !PT ;  /* 0x000000edd5ed7209 */ /* 0x000fca0007800000 */
[----:B------:R-:W1:Y:S01]  /*9020*/  SHFL.BFLY PT, R8, R237, 0x1, 0x1f ;  /* 0x0c201f00ed087f89 */ /* 0x000e6200000e0000 */
[----:B------:R-:W-:-:S03]  /*9030*/  ISETP.GE.AND P5, PT, R3, R19, PT ;  /* 0x000000130300720c */ /* 0x000fc60003fa6270 */
[----:B-1----:R1:W-:Y:S04]  /*9040*/  STL [R1], R8 ;  /* 0x0000000801007387 */ /* 0x0023e80000100800 */
[----:B-1----:R1:W5:Y:S04]  /*9050*/  LDL.LU R8, [R1+0x24] ;  /* 0x0000240001087983 */ /* 0x0023680000300800 */
[----:B------:R-:W2:Y:S01]  /*9060*/  LDL.LU R19, [R1] ;  /* 0x0000000001137983 */ /* 0x000ea20000300800 */
[C---:B------:R-:W-:Y:S01]  /*9070*/  ISETP.GE.AND P3, PT, R3.reuse, R15, PT ;  /* 0x0000000f0300720c */ /* 0x040fe20003f66270 */
[----:B------:R-:W-:Y:S01]  /*9080*/  ULEA UR6, UR4, UR60, 0x3 ;  /* 0x0000003c04067291 */ /* 0x000fe2000f8e183f */
[----:B------:R-:W-:-:S02]  /*9090*/  ISETP.GE.AND P6, PT, R3, R21, PT ;  /* 0x000000150300720c */ /* 0x000fc40003fc6270 */
[----:B------:R-:W-:Y:S02]  /*90a0*/  FSEL R158, R158, -INF , P3 ;  /* 0xff8000009e9e7808 */ /* 0x000fe40001800000 */
[----:B------:R-:W-:Y:S02]  /*90b0*/  ISETP.GE.AND P3, PT, R3, R7, PT ;  /* 0x000000070300720c */ /* 0x000fe40003f66270 */
[----:B------:R-:W-:Y:S02]  /*90c0*/  FSEL R163, R163, -INF , P6 ;  /* 0xff800000a3a37808 */ /* 0x000fe40003000000 */
[C---:B------:R-:W-:Y:S02]  /*90d0*/  ISETP.GE.AND P6, PT, R3.reuse, R23, PT ;  /* 0x000000170300720c */ /* 0x040fe40003fc6270 */
[----:B------:R-:W-:Y:S02]  /*90e0*/  ISETP.GE.AND P2, PT, R3, R17, PT ;  /* 0x000000110300720c */ /* 0x000fe40003f46270 */
[----:B------:R-:W-:-:S02]  /*90f0*/  FSEL R174, R174, -INF , P6 ;  /* 0xff800000aeae7808 */ /* 0x000fc40003000000 */
[----:B------:R-:W-:Y:S02]  /*9100*/  ISETP.GE.AND P6, PT, R3, R220, PT ;  /* 0x000000dc0300720c */ /* 0x000fe40003fc6270 */
[----:B------:R-:W-:Y:S02]  /*9110*/  FSEL R155, R155, -INF , P5 ;  /* 0xff8000009b9b7808 */ /* 0x000fe40002800000 */
[----:B------:R-:W-:Y:S02]  /*9120*/  FSEL R183, R183, -INF , P6 ;  /* 0xff800000b7b77808 */ /* 0x000fe40003000000 */
[----:B------:R-:W-:Y:S02]  /*9130*/  FSEL R167, R167, -INF , P3 ;  /* 0xff800000a7a77808 */ /* 0x000fe40001800000 */
[C---:B------:R-:W-:Y:S02]  /*9140*/  ISETP.GE.AND P5, PT, R3.reuse, R16, PT ;  /* 0x000000100300720c */ /* 0x040fe40003fa6270 */
[----:B------:R-:W-:-:S02]  /*9150*/  ISETP.GE.AND P3, PT, R3, R217, PT ;  /* 0x000000d90300720c */ /* 0x000fc40003f66270 */
[----:B------:R-:W-:Y:S02]  /*9160*/  FSEL R159, R159, -INF , P2 ;  /* 0xff8000009f9f7808 */ /* 0x000fe40001000000 */
[C---:B------:R-:W-:Y:S02]  /*9170*/  ISETP.GE.AND P2, PT, R3.reuse, R20, PT ;  /* 0x000000140300720c */ /* 0x040fe40003f46270 */
[C---:B------:R-:W-:Y:S02]  /*9180*/  ISETP.GE.AND P4, PT, R3.reuse, R18, PT ;  /* 0x000000120300720c */ /* 0x040fe40003f86270 */
[----:B------:R-:W-:Y:S02]  /*9190*/  FSEL R178, R178, -INF , P3 ;  /* 0xff800000b2b27808 */ /* 0x000fe40001800000 */
[----:B------:R-:W-:Y:S02]  /*91a0*/  ISETP.GE.AND P3, PT, R3, R222, PT ;  /* 0x000000de0300720c */ /* 0x000fe40003f66270 */
[----:B------:R-:W-:-:S02]  /*91b0*/  FSEL R170, R170, -INF , P2 ;  /* 0xff800000aaaa7808 */ /* 0x000fc40001000000 */
[----:B------:R-:W-:Y:S02]  /*91c0*/  FSEL R162, R162, -INF , P4 ;  /* 0xff800000a2a27808 */ /* 0x000fe40002000000 */
[C---:B------:R-:W-:Y:S02]  /*91d0*/  ISETP.GE.AND P2, PT, R3.reuse, R218, PT ;  /* 0x000000da0300720c */ /* 0x040fe40003f46270 */
[----:B------:R-:W-:Y:S02]  /*91e0*/  ISETP.GE.AND P4, PT, R3, R22, PT ;  /* 0x000000160300720c */ /* 0x000fe40003f86270 */
[----:B------:R-:W-:Y:S02]  /*91f0*/  FSEL R187, R187, -INF , P3 ;  /* 0xff800000bbbb7808 */ /* 0x000fe40001800000 */
[----:B------:R-:W-:Y:S02]  /*9200*/  ISETP.GE.AND P3, PT, R3, R184, PT ;  /* 0x000000b80300720c */ /* 0x000fe40003f66270 */
[----:B------:R-:W-:-:S02]  /*9210*/  FSEL R179, R179, -INF , P2 ;  /* 0xff800000b3b37808 */ /* 0x000fc40001000000 */
[----:B------:R-:W-:Y:S02]  /*9220*/  FSEL R171, R171, -INF , P4 ;  /* 0xff800000abab7808 */ /* 0x000fe40002000000 */
[C---:B------:R-:W-:Y:S02]  /*9230*/  ISETP.GE.AND P2, PT, R3.reuse, R226, PT ;  /* 0x000000e20300720c */ /* 0x040fe40003f46270 */
[----:B------:R-:W-:Y:S02]  /*9240*/  ISETP.GE.AND P4, PT, R3, R219, PT ;  /* 0x000000db0300720c */ /* 0x000fe40003f86270 */
[----:B------:R-:W-:Y:S02]  /*9250*/  FSEL R198, R198, -INF , P3 ;  /* 0xff800000c6c67808 */ /* 0x000fe40001800000 */
[----:B------:R-:W-:Y:S02]  /*9260*/  FSEL R190, R190, -INF , P2 ;  /* 0xff800000bebe7808 */ /* 0x000fe40001000000 */
[----:B------:R-:W-:-:S02]  /*9270*/  FSEL R166, R166, -INF , P5 ;  /* 0xff800000a6a67808 */ /* 0x000fc40002800000 */
[----:B------:R-:W-:Y:S02]  /*9280*/  FSEL R182, R182, -INF , P4 ;  /* 0xff800000b6b67808 */ /* 0x000fe40002000000 */
[C---:B------:R-:W-:Y:S02]  /*9290*/  ISETP.GE.AND P2, PT, R3.reuse, R229, PT ;  /* 0x000000e50300720c */ /* 0x040fe40003f46270 */
[C---:B------:R-:W-:Y:S02]  /*92a0*/  ISETP.GE.AND P5, PT, R3.reuse, R216, PT ;  /* 0x000000d80300720c */ /* 0x040fe40003fa6270 */
[----:B------:R-:W-:Y:S02]  /*92b0*/  ISETP.GE.AND P4, PT, R3, R180, PT ;  /* 0x000000b40300720c */ /* 0x000fe40003f86270 */
        /* <DEDUP_REMOVED lines=16> */
[----:B------:R-:W-:Y:S02]  /*93c0*/  ISETP.GE.AND P4, PT, R3, R0, PT ;  /* 0x000000000300720c */ /* 0x000fe40003f86270 */
[----:B------:R-:W-:Y:S02]  /*93d0*/  FSEL R203, R203, -INF , P5 ;  /* 0xff800000cbcb7808 */ /* 0x000fe40002800000 */
[----:B------:R-:W-:Y:S02]  /*93e0*/  FSEL R154, R154, -INF , P4 ;  /* 0xff8000009a9a7808 */ /* 0x000fe40002000000 */
[----:B------:R-:W-:-:S02]  /*93f0*/  ISETP.GE.AND P5, PT, R3, R234, PT ;  /* 0x000000ea0300720c */ /* 0x000fc40003fa6270 */
[----:B------:R-:W-:Y:S02]  /*9400*/  FMNMX R20, R154, R12, !PT ;  /* 0x0000000c9a147209 */ /* 0x000fe40007800000 */
[----:B------:R-:W-:Y:S02]  /*9410*/  FSEL R211, R211, -INF , P5 ;  /* 0xff800000d3d37808 */ /* 0x000fe40002800000 */
[----:B------:R-:W-:Y:S02]  /*9420*/  ISETP.GE.AND P4, PT, R3, R209, PT ;  /* 0x000000d10300720c */ /* 0x000fe40003f86270 */
[----:B------:R-:W-:Y:S02]  /*9430*/  FMNMX R15, R155, R20, !PT ;  /* 0x000000149b0f7209 */ /* 0x000fe40007800000 */
[----:B------:R-:W-:Y:S02]  /*9440*/  FSEL R215, R215, -INF , P4 ;  /* 0xff800000d7d77808 */ /* 0x000fe40002000000 */
        /* <DEDUP_REMOVED lines=18> */
[----:B------:R-:W-:Y:S02]  /*9570*/  FMNMX R22, R194, R15, !PT ;  /* 0x0000000fc2167209 */ /* 0x000fe40007800000 */
[----:B--2---:R-:W-:-:S05]  /*9580*/  FMNMX R237, R237, R19, !PT ;  /* 0x00000013eded7209 */ /* 0x004fca0007800000 */
[----:B------:R-:W2:Y:S02]  /*9590*/  SHFL.BFLY PT, R7, R237, 0x2, 0x1f ;  /* 0x0c401f00ed077f89 */ /* 0x000ea400000e0000 */
[----:B--2---:R-:W-:-:S04]  /*95a0*/  FMNMX R7, R237, R7, !PT ;  /* 0x00000007ed077209 */ /* 0x004fc80007800000 */
[----:B------:R-:W-:-:S04]  /*95b0*/  FSETP.NEU.AND P6, PT, R7, -INF , PT ;  /* 0xff8000000700780b */ /* 0x000fc80003fcd000 */
[----:B------:R-:W-:Y:S02]  /*95c0*/  FSEL R16, R7, RZ, P6 ;  /* 0x000000ff07107208 */ /* 0x000fe40003000000 */
[----:B------:R-:W-:-:S03]  /*95d0*/  ISETP.GE.AND P6, PT, R3, R181, PT ;  /* 0x000000b50300720c */ /* 0x000fc60003fc6270 */
[C---:B------:R-:W-:Y:S01]  /*95e0*/  FMUL R18, R16.reuse, UR5 ;  /* 0x0000000510127c20 */ /* 0x040fe20008400000 */
[----:B------:R-:W-:Y:S01]  /*95f0*/  FSEL R195, R195, -INF , P6 ;  /* 0xff800000c3c37808 */ /* 0x000fe20003000000 */
[----:B------:R-:W-:Y:S01]  /*9600*/  FADD R216, -R16, R14 ;  /* 0x0000000e10d87221 */ /* 0x000fe20000000100 */
[----:B------:R-:W-:Y:S01]  /*9610*/  ISETP.GE.AND P6, PT, R3, R232, PT ;  /* 0x000000e80300720c */ /* 0x000fe20003fc6270 */
[--C-:B------:R-:W-:Y:S01]  /*9620*/  FFMA R152, R152, UR5, -R18.reuse ;  /* 0x0000000598987c23 */ /* 0x100fe20008000812 */
[--C-:B------:R-:W-:Y:S01]  /*9630*/  FFMA R17, R153, UR5, -R18.reuse ;  /* 0x0000000599117c23 */ /* 0x100fe20008000812 */
[--C-:B------:R-:W-:Y:S01]  /*9640*/  FFMA R153, R157, UR5, -R18.reuse ;  /* 0x000000059d997c23 */ /* 0x100fe20008000812 */
[----:B------:R-:W-:Y:S01]  /*9650*/  FSEL R206, R206, -INF , P6 ;  /* 0xff800000cece7808 */ /* 0x000fe20003000000 */
        /* <DEDUP_REMOVED lines=11> */
[--C-:B------:R-:W-:Y:S01]  /*9710*/  FFMA R161, R169, UR5, -R18.reuse ;  /* 0x00000005a9a17c23 */ /* 0x100fe20008000812 */
[--C-:B------:R-:W-:Y:S01]  /*9720*/  FFMA R19, R172, UR5, -R18.reuse ;  /* 0x00000005ac137c23 */ /* 0x100fe20008000812 */
[--C-:B------:R-:W-:Y:S01]  /*9730*/  FFMA R173, R173, UR5, -R18.reuse ;  /* 0x00000005adad7c23 */ /* 0x100fe20008000812 */
[----:B------:R-:W-:Y:S01]  /*9740*/  @!P3 FMUL R152, R152, 0.5 ;  /* 0x3f0000009898b820 */ /* 0x000fe20000400000 */
[--C-:B------:R-:W-:Y:S01]  /*9750*/  FFMA R169, R177, UR5, -R18.reuse ;  /* 0x00000005b1a97c23 */ /* 0x100fe20008000812 */
[----:B------:R-:W-:Y:S01]  /*9760*/  @!P6 FMUL R17, R17, 0.5 ;  /* 0x3f0000001111e820 */ /* 0x000fe20000400000 */
[--C-:B------:R-:W-:Y:S01]  /*9770*/  FFMA R20, R223, UR5, -R18.reuse ;  /* 0x00000005df147c23 */ /* 0x100fe20008000812 */
[----:B------:R-:W-:Y:S01]  /*9780*/  @!P2 FMUL R153, R153, 0.5 ;  /* 0x3f0000009999a820 */ /* 0x000fe20000400000 */
[--C-:B------:R-:W-:Y:S01]  /*9790*/  FFMA R172, R224, UR5, -R18.reuse ;  /* 0x00000005e0ac7c23 */ /* 0x100fe20008000812 */
[----:B------:R-:W2:Y:S01]  /*97a0*/  MUFU.EX2 R152, R152 ;  /* 0x0000009800987308 */ /* 0x000ea20000000800 */
[----:B------:R-:W-:Y:S01]  /*97b0*/  @!P5 FMUL R23, R23, 0.5 ;  /* 0x3f0000001717d820 */ /* 0x000fe20000400000 */
[----:B------:R-:W-:Y:S01]  /*97c0*/  @!P4 FMUL R156, R156, 0.5 ;  /* 0x3f0000009c9cc820 */ /* 0x000fe20000400000 */
[--C-:B------:R-:W-:Y:S01]  /*97d0*/  FFMA R168, R227, UR5, -R18.reuse ;  /* 0x00000005e3a87c23 */ /* 0x100fe20008000812 */
[----:B------:R-:W-:Y:S01]  /*97e0*/  FMNMX R15, R195, R22, !PT ;  /* 0x00000016c30f7209 */ /* 0x000fe20007800000 */
[--C-:B------:R-:W-:Y:S01]  /*97f0*/  FFMA R21, R188, UR5, -R18.reuse ;  /* 0x00000005bc157c23 */ /* 0x100fe20008000812 */
[--C-:B------:R-:W-:Y:S01]  /*9800*/  FFMA R189, R189, UR5, -R18.reuse ;  /* 0x00000005bdbd7c23 */ /* 0x100fe20008000812 */
[--C-:B------:R-:W-:Y:S01]  /*9810*/  FFMA R177, R192, UR5, -R18.reuse ;  /* 0x00000005c0b17c23 */ /* 0x100fe20008000812 */
[----:B------:R-:W3:Y:S01]  /*9820*/  MUFU.EX2 R17, R17 ;  /* 0x0000001100117308 */ /* 0x000ee20000000800 */
[----:B------:R-:W-:Y:S01]  /*9830*/  FMNMX R22, R198, R15, !PT ;  /* 0x0000000fc6167209 */ /* 0x000fe20007800000 */
[--C-:B------:R-:W-:Y:S01]  /*9840*/  FFMA R192, R193, UR5, -R18.reuse ;  /* 0x00000005c1c07c23 */ /* 0x100fe20008000812 */
[--C-:B------:R-:W-:Y:S01]  /*9850*/  FFMA R184, R197, UR5, -R18.reuse ;  /* 0x00000005c5b87c23 */ /* 0x100fe20008000812 */
[--C-:B------:R-:W-:Y:S01]  /*9860*/  FFMA R181, R196, UR5, -R18.reuse ;  /* 0x00000005c4b57c23 */ /* 0x100fe20008000812 */
[----:B------:R-:W-:Y:S01]  /*9870*/  FMNMX R15, R199, R22, !PT ;  /* 0x00000016c70f7209 */ /* 0x000fe20007800000 */
[--C-:B------:R-:W-:Y:S01]  /*9880*/  FFMA R180, R208, UR5, -R18.reuse ;  /* 0x00000005d0b47c23 */ /* 0x100fe20008000812 */
[--C-:B------:R-:W-:Y:S01]  /*9890*/  FFMA R188, R205, UR5, -R18.reuse ;  /* 0x00000005cdbc7c23 */ /* 0x100fe20008000812 */
[----:B------:R-:W4:Y:S01]  /*98a0*/  MUFU.EX2 R153, R153 ;  /* 0x0000009900997308 */ /* 0x000f220000000800 */
[----:B--2---:R-:W-:Y:S01]  /*98b0*/  @!P3 FMUL R152, R152, R152 ;  /* 0x000000989898b220 */ /* 0x004fe20000400000 */
[----:B------:R-:W-:Y:S01]  /*98c0*/  FSETP.GEU.AND P3, PT, R157, -126, PT ;  /* 0xc2fc00009d00780b */ /* 0x000fe20003f6e000 */
[--C-:B------:R-:W-:Y:S01]  /*98d0*/  FFMA R193, R236, UR5, -R18.reuse ;  /* 0x00000005ecc17c23 */ /* 0x100fe20008000812 */
[----:B------:R-:W-:Y:S01]  /*98e0*/  FMNMX R22, R202, R15, !PT ;  /* 0x0000000fca167209 */ /* 0x000fe20007800000 */
[----:B------:R-:W-:-:S03]  /*98f0*/  FFMA R212, R212, UR5, -R18 ;  /* 0x00000005d4d47c23 */ /* 0x000fc60008000812 */
[----:B------:R-:W2:Y:S01]  /*9900*/  MUFU.EX2 R23, R23 ;  /* 0x0000001700177308 */ /* 0x000ea20000000800 */
[----:B---3--:R-:W-:Y:S01]  /*9910*/  @!P6 FMUL R17, R17, R17 ;  /* 0x000000111111e220 */ /* 0x008fe20000400000 */
[----:B------:R-:W-:Y:S02]  /*9920*/  FSETP.GEU.AND P6, PT, R164, -126, PT ;  /* 0xc2fc0000a400780b */ /* 0x000fe40003fce000 */
[----:B------:R-:W-:-:S03]  /*9930*/  FMNMX R15, R203, R22, !PT ;  /* 0x00000016cb0f7209 */ /* 0x000fc60007800000 */
[----:B------:R-:W-:Y:S01]  /*9940*/  @!P3 FMUL R157, R157, 0.5 ;  /* 0x3f0000009d9db820 */ /* 0x000fe20000400000 */
[----:B------:R-:W3:Y:S01]  /*9950*/  MUFU.EX2 R156, R156 ;  /* 0x0000009c009c7308 */ /* 0x000ee20000000800 */
[----:B----4-:R-:W-:Y:S01]  /*9960*/  @!P2 FMUL R153, R153, R153 ;  /* 0x000000999999a220 */ /* 0x010fe20000400000 */
[----:B------:R-:W-:Y:S02]  /*9970*/  FSETP.GEU.AND P2, PT, R160, -126, PT ;  /* 0xc2fc0000a000780b */ /* 0x000fe40003f4e000 */
[----:B------:R-:W-:-:S03]  /*9980*/  FMNMX R22, R206, R15, !PT ;  /* 0x0000000fce167209 */ /* 0x000fc60007800000 */
[----:B------:R-:W-:Y:S01]  /*9990*/  @!P6 FMUL R164, R164, 0.5 ;  /* 0x3f000000a4a4e820 */ /* 0x000fe20000400000 */
[----:B------:R-:W4:Y:S01]  /*99a0*/  MUFU.EX2 R157, R157 ;  /* 0x0000009d009d7308 */ /* 0x000f220000000800 */
[----:B--2---:R-:W-:Y:S01]  /*99b0*/  @!P5 FMUL R23, R23, R23 ;  /* 0x000000171717d220 */ /* 0x004fe20000400000 */
[----:B------:R-:W-:Y:S02]  /*99c0*/  FSETP.GEU.AND P5, PT, R165, -126, PT ;  /* 0xc2fc0000a500780b */ /* 0x000fe40003fae000 */
[----:B------:R-:W-:-:S03]  /*99d0*/  FMNMX R15, R207, R22, !PT ;  /* 0x00000016cf0f7209 */ /* 0x000fc60007800000 */
[----:B------:R-:W-:Y:S01]  /*99e0*/  @!P2 FMUL R160, R160, 0.5 ;  /* 0x3f000000a0a0a820 */ /* 0x000fe20000400000 */
[----:B------:R2:W1:Y:S01]  /*99f0*/  MUFU.EX2 R200, R164 ;  /* 0x000000a400c87308 */ /* 0x0004620000000800 */
[----:B---3--:R-:W-:Y:S01]  /*9a00*/  @!P4 FMUL R156, R156, R156 ;  /* 0x0000009c9c9cc220 */ /* 0x008fe20000400000 */
[----:B------:R-:W-:Y:S02]  /*9a10*/  FSETP.GEU.AND P4, PT, R161, -126, PT ;  /* 0xc2fc0000a100780b */ /* 0x000fe40003f8e000 */
[----:B------:R-:W-:-:S03]  /*9a20*/  FMNMX R22, R210, R15, !PT ;  /* 0x0000000fd2167209 */ /* 0x000fc60007800000 */
[----:B------:R-:W-:Y:S01]  /*9a30*/  @!P5 FMUL R165, R165, 0.5 ;  /* 0x3f000000a5a5d820 */ /* 0x000fe20000400000 */
[----:B------:R-:W3:Y:S01]  /*9a40*/  MUFU.EX2 R160, R160 ;  /* 0x000000a000a07308 */ /* 0x000ee20000000800 */
[----:B----4-:R-:W-:Y:S01]  /*9a50*/  @!P3 FMUL R157, R157, R157 ;  /* 0x0000009d9d9db220 */ /* 0x010fe20000400000 */
[----:B------:R-:W-:Y:S01]  /*9a60*/  FSETP.GEU.AND P3, PT, R19, -126, PT ;  /* 0xc2fc00001300780b */ /* 0x000fe20003f6e000 */
[--C-:B--2---:R-:W-:Y:S01]  /*9a70*/  FFMA R164, R176, UR5, -R18.reuse ;  /* 0x00000005b0a47c23 */ /* 0x104fe20008000812 */
[----:B------:R-:W-:Y:S01]  /*9a80*/  FMNMX R15, R211, R22, !PT ;  /* 0x00000016d30f7209 */ /* 0x000fe20007800000 */
[----:B------:R-:W-:Y:S02]  /*9a90*/  FFMA R176, R233, UR5, -R18 ;  /* 0x00000005e9b07c23 */ /* 0x000fe40008000812 */
[----:B------:R-:W-:Y:S01]  /*9aa0*/  @!P4 FMUL R161, R161, 0.5 ;  /* 0x3f000000a1a1c820 */ /* 0x000fe20000400000 */
[----:B------:R-:W2:Y:S01]  /*9ab0*/  MUFU.EX2 R209, R165 ;  /* 0x000000a500d17308 */ /* 0x000ea20000000800 */
[----:B-1----:R-:W-:Y:S01]  /*9ac0*/  @!P6 FMUL R200, R200, R200 ;  /* 0x000000c8c8c8e220 */ /* 0x002fe20000400000 */
[----:B------:R-:W-:-:S02]  /*9ad0*/  FSETP.GEU.AND P6, PT, R173, -126, PT ;  /* 0xc2fc0000ad00780b */ /* 0x000fc40003fce000 */
[----:B------:R-:W-:-:S03]  /*9ae0*/  FMNMX R22, R214, R15, !PT ;  /* 0x0000000fd6167209 */ /* 0x000fc60007800000 */
[----:B------:R-:W-:Y:S01]  /*9af0*/  @!P3 FMUL R19, R19, 0.5 ;  /* 0x3f0000001313b820 */ /* 0x000fe20000400000 */
[----:B------:R-:W1:Y:S01]  /*9b00*/  MUFU.EX2 R161, R161 ;  /* 0x000000a100a17308 */ /* 0x000e620000000800 */
[----:B---3--:R-:W-:Y:S01]  /*9b10*/  @!P2 FMUL R160, R160, R160 ;  /* 0x000000a0a0a0a220 */ /* 0x008fe20000400000 */
[----:B------:R-:W-:Y:S02]  /*9b20*/  FSETP.GEU.AND P2, PT, R169, -126, PT ;  /* 0xc2fc0000a900780b */ /* 0x000fe40003f4e000 */
[----:B------:R-:W-:-:S03]  /*9b30*/  FMNMX R22, R215, R22, !PT ;  /* 0x00000016d7167209 */ /* 0x000fc60007800000 */
[----:B------:R-:W-:Y:S01]  /*9b40*/  @!P6 FMUL R173, R173, 0.5 ;  /* 0x3f000000adade820 */ /* 0x000fe20000400000 */
[----:B------:R-:W3:Y:S01]  /*9b50*/  MUFU.EX2 R19, R19 ;  /* 0x0000001300137308 */ /* 0x000ee20000000800 */
[----:B--2---:R-:W-:Y:S01]  /*9b60*/  @!P5 FMUL R209, R209, R209 ;  /* 0x000000d1d1d1d220 */ /* 0x004fe20000400000 */
[----:B------:R-:W-:Y:S01]  /*9b70*/  FSETP.GEU.AND P5, PT, R164, -126, PT ;  /* 0xc2fc0000a400780b */ /* 0x000fe20003fae000 */
[----:B------:R-:W2:Y:S04]  /*9b80*/  SHFL.BFLY PT, R15, R22, 0x1, 0x1f ;  /* 0x0c201f00160f7f89 */ /* 0x000ea800000e0000 */
[----:B------:R-:W-:Y:S01]  /*9b90*/  @!P2 FMUL R169, R169, 0.5 ;  /* 0x3f000000a9a9a820 */ /* 0x000fe20000400000 */
[----:B------:R4:W2:Y:S01]  /*9ba0*/  MUFU.EX2 R165, R173 ;  /* 0x000000ad00a57308 */ /* 0x0008a20000000800 */
[----:B-1----:R-:W-:Y:S01]  /*9bb0*/  @!P4 FMUL R161, R161, R161 ;  /* 0x000000a1a1a1c220 */ /* 0x002fe20000400000 */
[----:B------:R-:W-:-:S05]  /*9bc0*/  FSETP.GEU.AND P4, PT, R20, -126, PT ;  /* 0xc2fc00001400780b */ /* 0x000fca0003f8e000 */
[----:B------:R-:W-:Y:S01]  /*9bd0*/  @!P5 FMUL R164, R164, 0.5 ;  /* 0x3f000000a4a4d820 */ /* 0x000fe20000400000 */
[----:B------:R-:W1:Y:S01]  /*9be0*/  MUFU.EX2 R169, R169 ;  /* 0x000000a900a97308 */ /* 0x000e620000000800 */
[----:B---3--:R-:W-:Y:S01]  /*9bf0*/  @!P3 FMUL R19, R19, R19 ;  /* 0x000000131313b220 */ /* 0x008fe20000400000 */
[----:B------:R-:W-:Y:S01]  /*9c00*/  FSETP.GEU.AND P3, PT, R172, -126, PT ;  /* 0xc2fc0000ac00780b */ /* 0x000fe20003f6e000 */
[--C-:B----4-:R-:W-:Y:S01]  /*9c10*/  FFMA R173, R185, UR5, -R18.reuse ;  /* 0x00000005b9ad7c23 */ /* 0x110fe20008000812 */
[----:B------:R-:W-:-:S03]  /*9c20*/  FFMA R185, R201, UR5, -R18 ;  /* 0x00000005c9b97c23 */ /* 0x000fc60008000812 */
[----:B------:R-:W-:Y:S01]  /*9c30*/  @!P4 FMUL R20, R20, 0.5 ;  /* 0x3f0000001414c820 */ /* 0x000fe20000400000 */
[----:B------:R-:W3:Y:S01]  /*9c40*/  MUFU.EX2 R164, R164 ;  /* 0x000000a400a47308 */ /* 0x000ee20000000800 */
[----:B--2---:R-:W-:Y:S01]  /*9c50*/  @!P6 FMUL R165, R165, R165 ;  /* 0x000000a5a5a5e220 */ /* 0x004fe20000400000 */
[----:B------:R-:W-:Y:S02]  /*9c60*/  FSETP.GEU.AND P6, PT, R168, -126, PT ;  /* 0xc2fc0000a800780b */ /* 0x000fe40003fce000 */
[----:B------:R-:W-:Y:S01]  /*9c70*/  FMNMX R15, R22, R15, !PT ;  /* 0x0000000f160f7209 */ /* 0x000fe20007800000 */
[----:B------:R-:W-:Y:S02]  /*9c80*/  FFMA R22, R204, UR5, -R18 ;  /* 0x00000005cc167c23 */ /* 0x000fe40008000812 */
[----:B------:R-:W-:Y:S01]  /*9c90*/  @!P3 FMUL R172, R172, 0.5 ;  /* 0x3f000000acacb820 */ /* 0x000fe20000400000 */
[----:B------:R-:W2:Y:S01]  /*9ca0*/  MUFU.EX2 R20, R20 ;  /* 0x0000001400147308 */ /* 0x000ea20000000800 */
[----:B-1----:R-:W-:Y:S01]  /*9cb0*/  @!P2 FMUL R169, R169, R169 ;  /* 0x000000a9a9a9a220 */ /* 0x002fe20000400000 */
[----:B------:R-:W-:Y:S01]  /*9cc0*/  FSETP.GEU.AND P2, PT, R21, -126, PT ;  /* 0xc2fc00001500780b */ /* 0x000fe20003f4e000 */
[----:B------:R-:W1:Y:S04]  /*9cd0*/  SHFL.BFLY PT, R196, R15, 0x2, 0x1f ;  /* 0x0c401f000fc47f89 */ /* 0x000e6800000e0000 */
[----:B------:R-:W-:Y:S01]  /*9ce0*/  @!P6 FMUL R168, R168, 0.5 ;  /* 0x3f000000a8a8e820 */ /* 0x000fe20000400000 */
[----:B------:R-:W4:Y:S01]  /*9cf0*/  MUFU.EX2 R172, R172 ;  /* 0x000000ac00ac7308 */ /* 0x000f220000000800 */
[----:B---3--:R-:W-:Y:S01]  /*9d00*/  @!P5 FMUL R164, R164, R164 ;  /* 0x000000a4a4a4d220 */ /* 0x008fe20000400000 */
[----:B------:R-:W-:-:S05]  /*9d10*/  FSETP.GEU.AND P5, PT, R173, -126, PT ;  /* 0xc2fc0000ad00780b */ /* 0x000fca0003fae000 */
[----:B------:R-:W-:Y:S01]  /*9d20*/  @!P2 FMUL R21, R21, 0.5 ;  /* 0x3f0000001515a820 */ /* 0x000fe20000400000 */
[----:B------:R-:W3:Y:S01]  /*9d30*/  MUFU.EX2 R168, R168 ;  /* 0x000000a800a87308 */ /* 0x000ee20000000800 */
[----:B--2---:R-:W-:Y:S01]  /*9d40*/  @!P4 FMUL R20, R20, R20 ;  /* 0x000000141414c220 */ /* 0x004fe20000400000 */
[----:B------:R-:W-:-:S05]  /*9d50*/  FSETP.GEU.AND P4, PT, R189, -126, PT ;  /* 0xc2fc0000bd00780b */ /* 0x000fca0003f8e000 */
[----:B------:R-:W-:Y:S01]  /*9d60*/  @!P5 FMUL R173, R173, 0.5 ;  /* 0x3f000000adadd820 */ /* 0x000fe20000400000 */
[----:B------:R-:W2:Y:S01]  /*9d70*/  MUFU.EX2 R21, R21 ;  /* 0x0000001500157308 */ /* 0x000ea20000000800 */
[----:B----4-:R-:W-:Y:S01]  /*9d80*/  @!P3 FMUL R172, R172, R172 ;  /* 0x000000acacacb220 */ /* 0x010fe20000400000 */
[----:B------:R-:W-:Y:S02]  /*9d90*/  FSETP.GEU.AND P3, PT, R177, -126, PT ;  /* 0xc2fc0000b100780b */ /* 0x000fe40003f6e000 */
[----:B-1----:R-:W-:Y:S01]  /*9da0*/  FMNMX R15, R15, R196, !PT ;  /* 0x000000c40f0f7209 */ /* 0x002fe20007800000 */
[----:B------:R-:W-:Y:S02]  /*9db0*/  FFMA R196, R213, UR5, -R18 ;  /* 0x00000005d5c47c23 */ /* 0x000fe40008000812 */
[----:B------:R-:W-:Y:S01]  /*9dc0*/  @!P4 FMUL R189, R189, 0.5 ;  /* 0x3f000000bdbdc820 */ /* 0x000fe20000400000 */
[----:B------:R-:W1:Y:S01]  /*9dd0*/  MUFU.EX2 R173, R173 ;  /* 0x000000ad00ad7308 */ /* 0x000e620000000800 */
        /* <DEDUP_REMOVED lines=8> */
[----:B-1----:R-:W-:Y:S01]  /*9e60*/  @!P5 FMUL R173, R173, R173 ;  /* 0x000000adadadd220 */ /* 0x002fe20000400000 */
[----:B------:R-:W-:-:S05]  /*9e70*/  FSETP.GEU.AND P5, PT, R181, -126, PT ;  /* 0xc2fc0000b500780b */ /* 0x000fca0003fae000 */
[----:B------:R-:W-:Y:S01]  /*9e80*/  @!P2 FMUL R184, R184, 0.5 ;  /* 0x3f000000b8b8a820 */ /* 0x000fe20000400000 */
[----:B------:R-:W1:Y:S01]  /*9e90*/  MUFU.EX2 R192, R192 ;  /* 0x000000c000c07308 */ /* 0x000e620000000800 */
[----:B---3--:R-:W-:Y:S01]  /*9ea0*/  @!P4 FMUL R189, R189, R189 ;  /* 0x000000bdbdbdc220 */ /* 0x008fe20000400000 */
[----:B------:R-:W-:-:S05]  /*9eb0*/  FSETP.GEU.AND P4, PT, R176, -126, PT ;  /* 0xc2fc0000b000780b */ /* 0x000fca0003f8e000 */
[----:B------:R-:W-:Y:S01]  /*9ec0*/  @!P5 FMUL R181, R181, 0.5 ;  /* 0x3f000000b5b5d820 */ /* 0x000fe20000400000 */
[----:B------:R-:W3:Y:S01]  /*9ed0*/  MUFU.EX2 R184, R184 ;  /* 0x000000b800b87308 */ /* 0x000ee20000000800 */
[----:B--2---:R-:W-:Y:S01]  /*9ee0*/  @!P3 FMUL R177, R177, R177 ;  /* 0x000000b1b1b1b220 */ /* 0x004fe20000400000 */
[----:B------:R-:W-:-:S03]  /*9ef0*/  FSETP.GEU.AND P3, PT, R185, -126, PT ;  /* 0xc2fc0000b900780b */ /* 0x000fc60003f6e000 */
[----:B------:R-:W-:Y:S01]  /*9f00*/  FADD R16, R156, R177 ;  /* 0x000000b19c107221 */ /* 0x000fe20000000000 */
[----:B------:R-:W-:Y:S01]  /*9f10*/  F2FP.F16.F32.PACK_AB R156, R157, R156 ;  /* 0x0000009c9d9c723e */ /* 0x000fe200000000ff */
        /* <DEDUP_REMOVED lines=19> */
[----:B------:R-:W-:-:S04]  /*a050*/  FSETP.NEU.AND P3, PT, R15, -INF , PT ;  /* 0xff8000000f00780b */ /* 0x000fc80003f6d000 */
[----:B------:R-:W-:Y:S01]  /*a060*/  FSEL R197, R15, RZ, P3 ;  /* 0x000000ff0fc57208 */ /* 0x000fe20001800000 */
[----:B------:R-:W-:Y:S01]  /*a070*/  @!P4 FMUL R193, R193, 0.5 ;  /* 0x3f000000c1c1c820 */ /* 0x000fe20000400000 */
[----:B------:R-:W3:Y:S01]  /*a080*/  MUFU.EX2 R188, R188 ;  /* 0x000000bc00bc7308 */ /* 0x000ee20000000800 */
[----:B------:R-:W-:Y:S01]  /*a090*/  FSETP.GEU.AND P3, PT, R212, -126, PT ;  /* 0xc2fc0000d400780b */ /* 0x000fe20003f6e000 */
[----:B--2---:R-:W-:Y:S01]  /*a0a0*/  @!P6 FMUL R22, R22, R22 ;  /* 0x000000161616e220 */ /* 0x004fe20000400000 */
[C---:B------:R-:W-:Y:S01]  /*a0b0*/  FMUL R201, R197.reuse, UR5 ;  /* 0x00000005c5c97c20 */ /* 0x040fe20008400000 */
[----:B------:R-:W-:Y:S01]  /*a0c0*/  FSETP.GEU.AND P6, PT, R196, -126, PT ;  /* 0xc2fc0000c400780b */ /* 0x000fe20003fce000 */
[----:B------:R-:W-:Y:S02]  /*a0d0*/  FADD R12, -R197, R12 ;  /* 0x0000000cc50c7221 */ /* 0x000fe40000000100 */
[--C-:B------:R-:W-:Y:S01]  /*a0e0*/  FFMA R204, R155, UR5, -R201.reuse ;  /* 0x000000059bcc7c23 */ /* 0x100fe200080008c9 */
[----:B------:R-:W2:Y:S01]  /*a0f0*/  MUFU.EX2 R193, R193 ;  /* 0x000000c100c17308 */ /* 0x000ea20000000800 */
[----:B-1----:R-:W-:Y:S01]  /*a100*/  @!P2 FMUL R180, R180, R180 ;  /* 0x000000b4b4b4a220 */ /* 0x002fe20000400000 */
[--C-:B------:R-:W-:Y:S01]  /*a110*/  FFMA R154, R154, UR5, -R201.reuse ;  /* 0x000000059a9a7c23 */ /* 0x100fe200080008c9 */
[--C-:B------:R-:W-:Y:S01]  /*a120*/  FFMA R158, R158, UR5, -R201.reuse ;  /* 0x000000059e9e7c23 */ /* 0x100fe200080008c9 */
[----:B------:R-:W-:Y:S01]  /*a130*/  FSETP.GEU.AND P2, PT, R204, -126, PT ;  /* 0xc2fc0000cc00780b */ /* 0x000fe20003f4e000 */
[--C-:B------:R-:W-:Y:S01]  /*a140*/  FFMA R205, R159, UR5, -R201.reuse ;  /* 0x000000059fcd7c23 */ /* 0x100fe200080008c9 */
[----:B------:R-:W-:Y:S01]  /*a150*/  @!P3 FMUL R212, R212, 0.5 ;  /* 0x3f000000d4d4b820 */ /* 0x000fe20000400000 */
[--C-:B------:R-:W-:Y:S01]  /*a160*/  FFMA R208, R162, UR5, -R201.reuse ;  /* 0x00000005a2d07c23 */ /* 0x100fe200080008c9 */
[--C-:B------:R-:W-:Y:S01]  /*a170*/  FFMA R174, R174, UR5, -R201.reuse ;  /* 0x00000005aeae7c23 */ /* 0x100fe200080008c9 */
[----:B---3--:R-:W-:Y:S01]  /*a180*/  @!P5 FMUL R188, R188, R188 ;  /* 0x000000bcbcbcd220 */ /* 0x008fe20000400000 */
[----:B------:R-:W-:Y:S01]  /*a190*/  @!P6 FMUL R196, R196, 0.5 ;  /* 0x3f000000c4c4e820 */ /* 0x000fe20000400000 */
[----:B------:R-:W-:Y:S01]  /*a1a0*/  FSETP.GEU.AND P5, PT, R154, -126, PT ;  /* 0xc2fc00009a00780b */ /* 0x000fe20003fae000 */
[----:B------:R1:W3:Y:S01]  /*a1b0*/  MUFU.EX2 R18, R212 ;  /* 0x000000d400127308 */ /* 0x0002e20000000800 */
[--C-:B------:R-:W-:Y:S01]  /*a1c0*/  FFMA R183, R183, UR5, -R201.reuse ;  /* 0x00000005b7b77c23 */ /* 0x100fe200080008c9 */
[--C-:B------:R-:W-:Y:S01]  /*a1d0*/  FFMA R187, R187, UR5, -R201.reuse ;  /* 0x00000005bbbb7c23 */ /* 0x100fe200080008c9 */
[--C-:B------:R-:W-:Y:S01]  /*a1e0*/  FFMA R191, R191, UR5, -R201.reuse ;  /* 0x00000005bfbf7c23 */ /* 0x100fe200080008c9 */
[--C-:B------:R-:W-:Y:S01]  /*a1f0*/  FFMA R206, R206, UR5, -R201.reuse ;  /* 0x00000005cece7c23 */ /* 0x100fe200080008c9 */
[----:B------:R-:W-:Y:S01]  /*a200*/  @!P2 FMUL R204, R204, 0.5 ;  /* 0x3f000000cccca820 */ /* 0x000fe20000400000 */
[----:B--2---:R-:W-:Y:S01]  /*a210*/  @!P4 FMUL R193, R193, R193 ;  /* 0x000000c1c1c1c220 */ /* 0x004fe20000400000 */
[----:B------:R-:W-:Y:S01]  /*a220*/  FSETP.GEU.AND P4, PT, R158, -126, PT ;  /* 0xc2fc00009e00780b */ /* 0x000fe20003f8e000 */
[----:B------:R-:W2:Y:S01]  /*a230*/  MUFU.EX2 R196, R196 ;  /* 0x000000c400c47308 */ /* 0x000ea20000000800 */
[--C-:B-1----:R-:W-:Y:S01]  /*a240*/  FFMA R212, R166, UR5, -R201.reuse ;  /* 0x00000005a6d47c23 */ /* 0x102fe200080008c9 */
[--C-:B------:R-:W-:Y:S01]  /*a250*/  FFMA R217, R211, UR5, -R201.reuse ;  /* 0x00000005d3d97c23 */ /* 0x100fe200080008c9 */
[--C-:B------:R-:W-:Y:S01]  /*a260*/  FFMA R14, R214, UR5, -R201.reuse ;  /* 0x00000005d60e7c23 */ /* 0x100fe200080008c9 */
[----:B------:R-:W-:Y:S01]  /*a270*/  @!P5 FMUL R154, R154, 0.5 ;  /* 0x3f0000009a9ad820 */ /* 0x000fe20000400000 */
[----:B------:R-:W-:Y:S01]  /*a280*/  FFMA R214, R215, UR5, -R201 ;  /* 0x00000005d7d67c23 */ /* 0x000fe200080008c9 */
[----:B------:R-:W-:Y:S01]  /*a290*/  FADD R215, R152, R168 ;  /* 0x000000a898d77221 */ /* 0x000fe20000000000 */
[----:B------:R-:W-:Y:S01]  /*a2a0*/  FADD R197, R169, R193 ;  /* 0x000000c1a9c57221 */ /* 0x000fe20000000000 */
[----:B------:R1:W4:Y:S01]  /*a2b0*/  MUFU.EX2 R159, R204 ;  /* 0x000000cc009f7308 */ /* 0x0003220000000800 */
[----:B---3--:R-:W-:Y:S01]  /*a2c0*/  @!P3 FMUL R18, R18, R18 ;  /* 0x000000121212b220 */ /* 0x008fe20000400000 */
[----:B------:R-:W-:Y:S01]  /*a2d0*/  FSETP.GEU.AND P3, PT, R205, -126, PT ;  /* 0xc2fc0000cd00780b */ /* 0x000fe20003f6e000 */
[----:B------:R-:W-:Y:S01]  /*a2e0*/  FADD R211, R17, R173 ;  /* 0x000000ad11d37221 */ /* 0x000fe20000000000 */
[----:B------:R-:W-:Y:S01]  /*a2f0*/  @!P4 FMUL R158, R158, 0.5 ;  /* 0x3f0000009e9ec820 */ /* 0x000fe20000400000 */
[----:B------:R-:W-:Y:S01]  /*a300*/  FMUL R220, R12, UR5 ;  /* 0x000000050cdc7c20 */ /* 0x000fe20008400000 */
[----:B------:R-:W-:Y:S01]  /*a310*/  FADD R218, R165, R188 ;  /* 0x000000bca5da7221 */ /* 0x000fe20000000000 */
[----:B------:R-:W-:Y:S01]  /*a320*/  F2FP.F16.F32.PACK_AB R168, R173, R168 ;  /* 0x000000a8ada8723e */ /* 0x000fe200000000ff */
[----:B------:R3:W3:Y:S01]  /*a330*/  MUFU.EX2 R155, R154 ;  /* 0x0000009a009b7308 */ /* 0x0006e20000000800 */
[----:B--2---:R-:W-:Y:S01]  /*a340*/  @!P6 FMUL R196, R196, R196 ;  /* 0x000000c4c4c4e220 */ /* 0x004fe20000400000 */
[----:B------:R-:W-:Y:S01]  /*a350*/  FSETP.GEU.AND P6, PT, R208, -126, PT ;  /* 0xc2fc0000d000780b */ /* 0x000fe20003fce000 */
[----:B-1----:R-:W-:Y:S01]  /*a360*/  FFMA R204, R167, UR5, -R201 ;  /* 0x00000005a7cc7c23 */ /* 0x002fe200080008c9 */
[----:B------:R-:W-:-:S03]  /*a370*/  F2FP.F16.F32.PACK_AB R152, R17, R152 ;  /* 0x000000981198723e */ /* 0x000fc600000000ff */
[----:B------:R-:W-:Y:S01]  /*a380*/  @!P3 FMUL R205, R205, 0.5 ;  /* 0x3f000000cdcdb820 */ /* 0x000fe20000400000 */
[----:B------:R1:W2:Y:S01]  /*a390*/  MUFU.EX2 R162, R158 ;  /* 0x0000009e00a27308 */ /* 0x0002a20000000800 */
[----:B----4-:R-:W-:Y:S01]  /*a3a0*/  @!P2 FMUL R159, R159, R159 ;  /* 0x0000009f9f9fa220 */ /* 0x010fe20000400000 */
[----:B------:R-:W-:Y:S01]  /*a3b0*/  FSETP.GEU.AND P2, PT, R212, -126, PT ;  /* 0xc2fc0000d400780b */ /* 0x000fe20003f4e000 */
[----:B---3--:R-:W-:-:S04]  /*a3c0*/  FFMA R154, R163, UR5, -R201 ;  /* 0x00000005a39a7c23 */ /* 0x008fc800080008c9 */
[----:B------:R-:W-:Y:S01]  /*a3d0*/  @!P6 FMUL R208, R208, 0.5 ;  /* 0x3f000000d0d0e820 */ /* 0x000fe20000400000 */
[----:B------:R3:W4:Y:S01]  /*a3e0*/  MUFU.EX2 R163, R205 ;  /* 0x000000cd00a37308 */ /* 0x0007220000000800 */
[----:B------:R-:W-:Y:S01]  /*a3f0*/  @!P5 FMUL R155, R155, R155 ;  /* 0x0000009b9b9bd220 */ /* 0x000fe20000400000 */
[----:B------:R-:W-:Y:S01]  /*a400*/  FSETP.GEU.AND P5, PT, R154, -126, PT ;  /* 0xc2fc00009a00780b */ /* 0x000fe20003fae000 */
[----:B-1----:R-:W-:-:S04]  /*a410*/  FFMA R158, R170, UR5, -R201 ;  /* 0x00000005aa9e7c23 */ /* 0x002fc800080008c9 */
[----:B------:R-:W-:Y:S01]  /*a420*/  @!P2 FMUL R212, R212, 0.5 ;  /* 0x3f000000d4d4a820 */ /* 0x000fe20000400000 */
[----:B------:R1:W1:Y:S01]  /*a430*/  MUFU.EX2 R166, R208 ;  /* 0x000000d000a67308 */ /* 0x0002620000000800 */
[----:B--2---:R-:W-:Y:S01]  /*a440*/  @!P4 FMUL R162, R162, R162 ;  /* 0x000000a2a2a2c220 */ /* 0x004fe20000400000 */
[----:B------:R-:W-:Y:S01]  /*a450*/  FSETP.GEU.AND P4, PT, R204, -126, PT ;  /* 0xc2fc0000cc00780b */ /* 0x000fe20003f8e000 */
[----:B---3--:R-:W-:-:S04]  /*a460*/  FFMA R205, R171, UR5, -R201 ;  /* 0x00000005abcd7c23 */ /* 0x008fc800080008c9 */
[----:B------:R-:W-:Y:S01]  /*a470*/  @!P5 FMUL R154, R154, 0.5 ;  /* 0x3f0000009a9ad820 */ /* 0x000fe20000400000 */
[----:B------:R2:W3:Y:S01]  /*a480*/  MUFU.EX2 R170, R212 ;  /* 0x000000d400aa7308 */ /* 0x0004e20000000800 */
[----:B----4-:R-:W-:Y:S01]  /*a490*/  @!P3 FMUL R163, R163, R163 ;  /* 0x000000a3a3a3b220 */ /* 0x010fe20000400000 */
[----:B------:R-:W-:Y:S01]  /*a4a0*/  FSETP.GEU.AND P3, PT, R158, -126, PT ;  /* 0xc2fc00009e00780b */ /* 0x000fe20003f6e000 */
[--C-:B-1----:R-:W-:Y:S01]  /*a4b0*/  FFMA R208, R175, UR5, -R201.reuse ;  /* 0x00000005afd07c23 */ /* 0x102fe200080008c9 */
[--C-:B------:R-:W-:Y:S01]  /*a4c0*/  FFMA R175, R178, UR5, -R201.reuse ;  /* 0x00000005b2af7c23 */ /* 0x100fe200080008c9 */
[--C-:B------:R-:W-:Y:S01]  /*a4d0*/  FFMA R178, R202, UR5, -R201.reuse ;  /* 0x00000005cab27c23 */ /* 0x100fe200080008c9 */
[--C-:B------:R-:W-:Y:S01]  /*a4e0*/  FFMA R202, R199, UR5, -R201.reuse ;  /* 0x00000005c7ca7c23 */ /* 0x100fe200080008c9 */
[----:B------:R-:W-:Y:S01]  /*a4f0*/  @!P4 FMUL R204, R204, 0.5 ;  /* 0x3f000000ccccc820 */ /* 0x000fe20000400000 */
[----:B------:R1:W4:Y:S01]  /*a500*/  MUFU.EX2 R167, R154 ;  /* 0x0000009a00a77308 */ /* 0x0003220000000800 */
[----:B------:R-:W-:Y:S01]  /*a510*/  @!P6 FMUL R166, R166, R166 ;  /* 0x000000a6a6a6e220 */ /* 0x000fe20000400000 */
[----:B------:R-:W-:Y:S01]  /*a520*/  FSETP.GEU.AND P6, PT, R205, -126, PT ;  /* 0xc2fc0000cd00780b */ /* 0x000fe20003fce000 */
[--C-:B--2---:R-:W-:Y:S01]  /*a530*/  FFMA R212, R179, UR5, -R201.reuse ;  /* 0x00000005b3d47c23 */ /* 0x104fe200080008c9 */
[--C-:B------:R-:W-:Y:S01]  /*a540*/  FFMA R179, R182, UR5, -R201.reuse ;  /* 0x00000005b6b37c23 */ /* 0x100fe200080008c9 */
[--C-:B------:R-:W-:Y:S01]  /*a550*/  FFMA R182, R186, UR5, -R201.reuse ;  /* 0x00000005bab67c23 */ /* 0x100fe200080008c9 */
[--C-:B------:R-:W-:Y:S01]  /*a560*/  FFMA R186, R194, UR5, -R201.reuse ;  /* 0x00000005c2ba7c23 */ /* 0x100fe200080008c9 */
[----:B------:R-:W-:Y:S01]  /*a570*/  @!P3 FMUL R158, R158, 0.5 ;  /* 0x3f0000009e9eb820 */ /* 0x000fe20000400000 */
[----:B------:R-:W2:Y:S01]  /*a580*/  MUFU.EX2 R204, R204 ;  /* 0x000000cc00cc7308 */ /* 0x000ea20000000800 */
[----:B---3--:R-:W-:Y:S01]  /*a590*/  @!P2 FMUL R170, R170, R170 ;  /* 0x000000aaaaaaa220 */ /* 0x008fe20000400000 */
[----:B------:R-:W-:Y:S01]  /*a5a0*/  FSETP.GEU.AND P2, PT, R208, -126, PT ;  /* 0xc2fc0000d000780b */ /* 0x000fe20003f4e000 */
[--C-:B-1----:R-:W-:Y:S01]  /*a5b0*/  FFMA R154, R190, UR5, -R201.reuse ;  /* 0x00000005be9a7c23 */ /* 0x102fe200080008c9 */
[----:B------:R-:W-:Y:S01]  /*a5c0*/  FFMA R194, R195, UR5, -R201 ;  /* 0x00000005c3c27c23 */ /* 0x000fe200080008c9 */
[----:B------:R-:W-:Y:S01]  /*a5d0*/  FADD R195, R164, R180 ;  /* 0x000000b4a4c37221 */ /* 0x000fe20000000000 */
[----:B------:R-:W-:Y:S01]  /*a5e0*/  F2FP.F16.F32.PACK_AB R164, R169, R164 ;  /* 0x000000a4a9a4723e */ /* 0x000fe200000000ff */
[----:B------:R-:W-:Y:S01]  /*a5f0*/  @!P6 FMUL R205, R205, 0.5 ;  /* 0x3f000000cdcde820 */ /* 0x000fe20000400000 */
[----:B------:R1:W3:Y:S01]  /*a600*/  MUFU.EX2 R171, R158 ;  /* 0x0000009e00ab7308 */ /* 0x0002e20000000800 */
[----:B----4-:R-:W-:Y:S01]  /*a610*/  @!P5 FMUL R167, R167, R167 ;  /* 0x000000a7a7a7d220 */ /* 0x010fe20000400000 */
[----:B------:R-:W-:Y:S01]  /*a620*/  FSETP.GEU.AND P5, PT, R174, -126, PT ;  /* 0xc2fc0000ae00780b */ /* 0x000fe20003fae000 */
[----:B------:R-:W-:Y:S01]  /*a630*/  FADD R16, R16, R195 ;  /* 0x000000c310107221 */ /* 0x000fe20000000000 */
[----:B------:R-:W-:-:S03]  /*a640*/  F2FP.F16.F32.PACK_AB R180, R193, R180 ;  /* 0x000000b4c1b4723e */ /* 0x000fc600000000ff */
[----:B------:R-:W-:Y:S01]  /*a650*/  @!P2 FMUL R208, R208, 0.5 ;  /* 0x3f000000d0d0a820 */ /* 0x000fe20000400000 */
[----:B------:R-:W4:Y:S01]  /*a660*/  MUFU.EX2 R205, R205 ;  /* 0x000000cd00cd7308 */ /* 0x000f220000000800 */
[----:B--2---:R-:W-:Y:S01]  /*a670*/  @!P4 FMUL R204, R204, R204 ;  /* 0x000000ccccccc220 */ /* 0x004fe20000400000 */
[----:B------:R-:W-:Y:S01]  /*a680*/  FSETP.GEU.AND P4, PT, R175, -126, PT ;  /* 0xc2fc0000af00780b */ /* 0x000fe20003f8e000 */
[----:B-1----:R-:W-:-:S04]  /*a690*/  FADD R158, R161, R185 ;  /* 0x000000b9a19e7221 */ /* 0x002fc80000000000 */
[----:B------:R-:W-:Y:S01]  /*a6a0*/  @!P5 FMUL R174, R174, 0.5 ;  /* 0x3f000000aeaed820 */ /* 0x000fe20000400000 */
[----:B------:R-:W1:Y:S01]  /*a6b0*/  MUFU.EX2 R208, R208 ;  /* 0x000000d000d07308 */ /* 0x000e620000000800 */
[----:B---3--:R-:W-:Y:S01]  /*a6c0*/  @!P3 FMUL R171, R171, R171 ;  /* 0x000000abababb220 */ /* 0x008fe20000400000 */
[----:B------:R-:W-:Y:S01]  /*a6d0*/  FSETP.GEU.AND P3, PT, R212, -126, PT ;  /* 0xc2fc0000d400780b */ /* 0x000fe20003f6e000 */
[----:B------:R-:W-:Y:S01]  /*a6e0*/  FADD R211, R211, R158 ;  /* 0x0000009ed3d37221 */ /* 0x000fe20000000000 */
[----:B------:R-:W-:-:S03]  /*a6f0*/  FADD R158, R200, R181 ;  /* 0x000000b5c89e7221 */ /* 0x000fc60000000000 */
[----:B------:R-:W-:Y:S01]  /*a700*/  @!P4 FMUL R175, R175, 0.5 ;  /* 0x3f000000afafc820 */ /* 0x000fe20000400000 */
[----:B------:R-:W2:Y:S01]  /*a710*/  MUFU.EX2 R174, R174 ;  /* 0x000000ae00ae7308 */ /* 0x000ea20000000800 */
[----:B----4-:R-:W-:Y:S01]  /*a720*/  @!P6 FMUL R205, R205, R205 ;  /* 0x000000cdcdcde220 */ /* 0x010fe20000400000 */
        /* <DEDUP_REMOVED lines=24> */
[----:B------:R-:W-:-:S05]  /*a8b0*/  FSETP.GEU.AND P2, PT, R194, -126, PT ;  /* 0xc2fc0000c200780b */ /* 0x000fca0003f4e000 */
[----:B------:R-:W-:Y:S01]  /*a8c0*/  @!P6 FMUL R191, R191, 0.5 ;  /* 0x3f000000bfbfe820 */ /* 0x000fe20000400000 */
[----:B------:R3:W3:Y:S01]  /*a8d0*/  MUFU.EX2 R183, R154 ;  /* 0x0000009a00b77308 */ /* 0x0006e20000000800 */
[----:B-1----:R-:W-:Y:S01]  /*a8e0*/  @!P5 FMUL R213, R213, R213 ;  /* 0x000000d5d5d5d220 */ /* 0x002fe20000400000 */
[----:B------:R-:W-:Y:S01]  /*a8f0*/  FSETP.GEU.AND P5, PT, R186, -126, PT ;  /* 0xc2fc0000ba00780b */ /* 0x000fe20003fae000 */
[--C-:B--2---:R-:W-:Y:S01]  /*a900*/  FFMA R187, R198, UR5, -R201.reuse ;  /* 0x00000005c6bb7c23 */ /* 0x104fe200080008c9 */
[--C-:B------:R-:W-:Y:S01]  /*a910*/  FFMA R198, R203, UR5, -R201.reuse ;  /* 0x00000005cbc67c23 */ /* 0x100fe200080008c9 */
[--C-:B------:R-:W-:Y:S01]  /*a920*/  FFMA R203, R210, UR5, -R201.reuse ;  /* 0x00000005d2cb7c23 */ /* 0x100fe200080008c9 */
[----:B------:R-:W-:Y:S01]  /*a930*/  FFMA R210, R207, UR5, -R201 ;  /* 0x00000005cfd27c23 */ /* 0x000fe200080008c9 */
[----:B------:R-:W-:Y:S01]  /*a940*/  @!P2 FMUL R194, R194, 0.5 ;  /* 0x3f000000c2c2a820 */ /* 0x000fe20000400000 */
[----:B------:R-:W1:Y:S01]  /*a950*/  MUFU.EX2 R191, R191 ;  /* 0x000000bf00bf7308 */ /* 0x000e620000000800 */
[----:B----4-:R-:W-:Y:S01]  /*a960*/  @!P4 FMUL R190, R190, R190 ;  /* 0x000000bebebec220 */ /* 0x010fe20000400000 */
[----:B------:R-:W-:Y:S01]  /*a970*/  FSETP.GEU.AND P4, PT, R187, -126, PT ;  /* 0xc2fc0000bb00780b */ /* 0x000fe20003f8e000 */
[----:B---3--:R-:W-:Y:S01]  /*a980*/  FADD R154, R160, R176 ;  /* 0x000000b0a09a7221 */ /* 0x008fe20000000000 */
[----:B------:R-:W-:Y:S01]  /*a990*/  FADD R201, R20, R18 ;  /* 0x0000001214c97221 */ /* 0x000fe20000000000 */
[----:B------:R-:W-:Y:S01]  /*a9a0*/  FADD R207, R23, R21 ;  /* 0x0000001517cf7221 */ /* 0x000fe20000000000 */
[----:B------:R-:W-:Y:S01]  /*a9b0*/  F2FP.F16.F32.PACK_AB R160, R161, R160 ;  /* 0x000000a0a1a0723e */ /* 0x000fe200000000ff */
[----:B------:R-:W-:Y:S01]  /*a9c0*/  @!P5 FMUL R186, R186, 0.5 ;  /* 0x3f000000babad820 */ /* 0x000fe20000400000 */
[----:B------:R-:W2:Y:S01]  /*a9d0*/  MUFU.EX2 R194, R194 ;  /* 0x000000c200c27308 */ /* 0x000ea20000000800 */
[----:B------:R-:W-:Y:S01]  /*a9e0*/  @!P3 FMUL R183, R183, R183 ;  /* 0x000000b7b7b7b220 */ /* 0x000fe20000400000 */
[----:B------:R-:W-:Y:S01]  /*a9f0*/  FSETP.GEU.AND P3, PT, R178, -126, PT ;  /* 0xc2fc0000b200780b */ /* 0x000fe20003f6e000 */
[----:B------:R-:W-:Y:S01]  /*aa00*/  FADD R215, R215, R154 ;  /* 0x0000009ad7d77221 */ /* 0x000fe20000000000 */
[----:B------:R-:W-:Y:S01]  /*aa10*/  FADD R154, R157, R192 ;  /* 0x000000c09d9a7221 */ /* 0x000fe20000000000 */
[----:B------:R-:W-:Y:S01]  /*aa20*/  FADD R158, R158, R201 ;  /* 0x000000c99e9e7221 */ /* 0x000fe20000000000 */
[----:B------:R-:W-:Y:S01]  /*aa30*/  FADD R201, R172, R196 ;  /* 0x000000c4acc97221 */ /* 0x000fe20000000000 */
[----:B------:R-:W-:Y:S01]  /*aa40*/  @!P4 FMUL R187, R187, 0.5 ;  /* 0x3f000000bbbbc820 */ /* 0x000fe20000400000 */
[----:B------:R-:W3:Y:S01]  /*aa50*/  MUFU.EX2 R186, R186 ;  /* 0x000000ba00ba7308 */ /* 0x000ee20000000800 */
[----:B-1----:R-:W-:Y:S01]  /*aa60*/  @!P6 FMUL R191, R191, R191 ;  /* 0x000000bfbfbfe220 */ /* 0x002fe20000400000 */
[----:B------:R-:W-:Y:S01]  /*aa70*/  FSETP.GEU.AND P6, PT, R198, -126, PT ;  /* 0xc2fc0000c600780b */ /* 0x000fe20003fce000 */
[----:B------:R-:W-:Y:S01]  /*aa80*/  FADD R154, R154, R197 ;  /* 0x000000c59a9a7221 */ /* 0x000fe20000000000 */
[----:B------:R-:W-:Y:S01]  /*aa90*/  FADD R223, R162, R183 ;  /* 0x000000b7a2df7221 */ /* 0x000fe20000000000 */
[----:B------:R-:W-:Y:S01]  /*aaa0*/  FADD R16, R215, R16 ;  /* 0x00000010d7107221 */ /* 0x000fe20000000000 */
[----:B------:R-:W-:Y:S01]  /*aab0*/  F2FP.F16.F32.PACK_AB R157, R167, R166 ;  /* 0x000000a6a79d723e */ /* 0x000fe200000000ff */
[----:B------:R-:W-:Y:S01]  /*aac0*/  @!P3 FMUL R178, R178, 0.5 ;  /* 0x3f000000b2b2b820 */ /* 0x000fe20000400000 */
[----:B------:R-:W1:Y:S01]  /*aad0*/  MUFU.EX2 R187, R187 ;  /* 0x000000bb00bb7308 */ /* 0x000e620000000800 */
[----:B--2---:R-:W-:Y:S01]  /*aae0*/  @!P2 FMUL R194, R194, R194 ;  /* 0x000000c2c2c2a220 */ /* 0x004fe20000400000 */
[----:B------:R-:W-:Y:S01]  /*aaf0*/  FSETP.GEU.AND P2, PT, R203, -126, PT ;  /* 0xc2fc0000cb00780b */ /* 0x000fe20003f4e000 */
[----:B------:R-:W-:Y:S01]  /*ab00*/  FADD R154, R211, R154 ;  /* 0x0000009ad39a7221 */ /* 0x000fe20000000000 */
[----:B------:R-:W-:-:S02]  /*ab10*/  F2FP.F16.F32.PACK_AB R161, R205, R171 ;  /* 0x000000abcda1723e */ /* 0x000fc400000000ff */
[----:B------:R-:W-:Y:S01]  /*ab20*/  F2FP.F16.F32.PACK_AB R169, R190, R182 ;  /* 0x000000b6bea9723e */ /* 0x000fe200000000ff */
[----:B------:R-:W-:Y:S01]  /*ab30*/  @!P6 FMUL R198, R198, 0.5 ;  /* 0x3f000000c6c6e820 */ /* 0x000fe20000400000 */
[----:B------:R-:W2:Y:S01]  /*ab40*/  MUFU.EX2 R178, R178 ;  /* 0x000000b200b27308 */ /* 0x000ea20000000800 */
[----:B---3--:R-:W-:Y:S01]  /*ab50*/  @!P5 FMUL R186, R186, R186 ;  /* 0x000000bababad220 */ /* 0x008fe20000400000 */
[----:B------:R-:W-:Y:S02]  /*ab60*/  FSETP.GEU.AND P5, PT, R206, -126, PT ;  /* 0xc2fc0000ce00780b */ /* 0x000fe40003fae000 */
[----:B------:R-:W-:Y:S02]  /*ab70*/  F2FP.F16.F32.PACK_AB R176, R185, R176 ;  /* 0x000000b0b9b0723e */ /* 0x000fe400000000ff */
[----:B------:R-:W-:Y:S01]  /*ab80*/  F2FP.F16.F32.PACK_AB R173, R194, R186 ;  /* 0x000000bac2ad723e */ /* 0x000fe200000000ff */
[----:B------:R-:W-:Y:S01]  /*ab90*/  @!P2 FMUL R203, R203, 0.5 ;  /* 0x3f000000cbcba820 */ /* 0x000fe20000400000 */
[----:B------:R-:W3:Y:S01]  /*aba0*/  MUFU.EX2 R198, R198 ;  /* 0x000000c600c67308 */ /* 0x000ee20000000800 */
[----:B-1----:R-:W-:Y:S01]  /*abb0*/  @!P4 FMUL R187, R187, R187 ;  /* 0x000000bbbbbbc220 */ /* 0x002fe20000400000 */
[----:B------:R-:W-:-:S05]  /*abc0*/  FSETP.GEU.AND P4, PT, R217, -126, PT ;  /* 0xc2fc0000d900780b */ /* 0x000fca0003f8e000 */
[----:B------:R-:W-:Y:S01]  /*abd0*/  @!P5 FMUL R206, R206, 0.5 ;  /* 0x3f000000ceced820 */ /* 0x000fe20000400000 */
[----:B------:R1:W4:Y:S01]  /*abe0*/  MUFU.EX2 R195, R203 ;  /* 0x000000cb00c37308 */ /* 0x0003220000000800 */
[----:B--2---:R-:W-:Y:S01]  /*abf0*/  @!P3 FMUL R178, R178, R178 ;  /* 0x000000b2b2b2b220 */ /* 0x004fe20000400000 */
[----:B------:R-:W-:-:S03]  /*ac00*/  FSETP.GEU.AND P3, PT, R14, -126, PT ;  /* 0xc2fc00000e00780b */ /* 0x000fc60003f6e000 */
[----:B------:R-:W-:Y:S01]  /*ac10*/  FADD R219, R171, R178 ;  /* 0x000000b2abdb7221 */ /* 0x000fe20000000000 */
[----:B------:R-:W-:Y:S01]  /*ac20*/  F2FP.F16.F32.PACK_AB R171, R191, R183 ;  /* 0x000000b7bfab723e */ /* 0x000fe200000000ff */
[----:B------:R-:W-:Y:S01]  /*ac30*/  @!P4 FMUL R217, R217, 0.5 ;  /* 0x3f000000d9d9c820 */ /* 0x000fe20000400000 */
[----:B------:R2:W2:Y:S01]  /*ac40*/  MUFU.EX2 R199, R206 ;  /* 0x000000ce00c77308 */ /* 0x0004a20000000800 */
[----:B---3--:R-:W-:Y:S01]  /*ac50*/  @!P6 FMUL R198, R198, R198 ;  /* 0x000000c6c6c6e220 */ /* 0x008fe20000400000 */
[----:B------:R-:W-:Y:S01]  /*ac60*/  FSETP.GEU.AND P6, PT, R202, -126, PT ;  /* 0xc2fc0000ca00780b */ /* 0x000fe20003fce000 */
[----:B-1----:R-:W-:Y:S02]  /*ac70*/  FADD R203, R153, R189 ;  /* 0x000000bd99cb7221 */ /* 0x002fe40000000000 */
[----:B------:R-:W-:Y:S02]  /*ac80*/  FADD R221, R205, R198 ;  /* 0x000000c6cddd7221 */ /* 0x000fe40000000000 */
[----:B------:R-:W-:Y:S01]  /*ac90*/  @!P3 FMUL R14, R14, 0.5 ;  /* 0x3f0000000e0eb820 */ /* 0x000fe20000400000 */
[----:B------:R1:W3:Y:S01]  /*aca0*/  MUFU.EX2 R197, R217 ;  /* 0x000000d900c57308 */ /* 0x0002e20000000800 */
[----:B----4-:R-:W-:Y:S01]  /*acb0*/  @!P2 FMUL R195, R195, R195 ;  /* 0x000000c3c3c3a220 */ /* 0x010fe20000400000 */
[----:B------:R-:W-:Y:S01]  /*acc0*/  FSETP.GEU.AND P2, PT, R214, -126, PT ;  /* 0xc2fc0000d600780b */ /* 0x000fe20003f4e000 */
[----:B--2---:R-:W-:Y:S01]  /*acd0*/  FADD R206, R19, R22 ;  /* 0x0000001613ce7221 */ /* 0x004fe20000000000 */
[----:B------:R-:W-:Y:S01]  /*ace0*/  FADD R203, R203, R218 ;  /* 0x000000dacbcb7221 */ /* 0x000fe20000000000 */
[----:B------:R-:W-:Y:S01]  /*acf0*/  FADD R218, R155, R182 ;  /* 0x000000b69bda7221 */ /* 0x000fe20000000000 */
[----:B------:R-:W-:Y:S01]  /*ad00*/  FADD R222, R175, R195 ;  /* 0x000000c3afde7221 */ /* 0x000fe20000000000 */
[----:B------:R-:W-:Y:S01]  /*ad10*/  @!P6 FMUL R202, R202, 0.5 ;  /* 0x3f000000cacae820 */ /* 0x000fe20000400000 */
[----:B------:R-:W2:Y:S01]  /*ad20*/  MUFU.EX2 R14, R14 ;  /* 0x0000000e000e7308 */ /* 0x000ea20000000800 */
[----:B------:R-:W-:Y:S01]  /*ad30*/  @!P5 FMUL R199, R199, R199 ;  /* 0x000000c7c7c7d220 */ /* 0x000fe20000400000 */
[----:B------:R-:W-:Y:S01]  /*ad40*/  FSETP.GEU.AND P5, PT, R210, -126, PT ;  /* 0xc2fc0000d200780b */ /* 0x000fe20003fae000 */
[----:B-1----:R-:W-:Y:S01]  /*ad50*/  FMUL R217, R216, UR5 ;  /* 0x00000005d8d97c20 */ /* 0x002fe20008400000 */
[----:B------:R-:W-:Y:S01]  /*ad60*/  FADD R207, R207, R206 ;  /* 0x000000cecfcf7221 */ /* 0x000fe20000000000 */
[----:B------:R-:W-:Y:S01]  /*ad70*/  FADD R206, R209, R184 ;  /* 0x000000b8d1ce7221 */ /* 0x000fe20000000000 */
[----:B------:R-:W-:Y:S01]  /*ad80*/  FADD R216, R218, R219 ;  /* 0x000000dbdad87221 */ /* 0x000fe20000000000 */
[----:B------:R-:W-:Y:S01]  /*ad90*/  @!P2 FMUL R214, R214, 0.5 ;  /* 0x3f000000d6d6a820 */ /* 0x000fe20000400000 */
[----:B------:R-:W1:Y:S01]  /*ada0*/  MUFU.EX2 R202, R202 ;  /* 0x000000ca00ca7308 */ /* 0x000e620000000800 */
[----:B---3--:R-:W-:Y:S01]  /*adb0*/  @!P4 FMUL R197, R197, R197 ;  /* 0x000000c5c5c5c220 */ /* 0x008fe20000400000 */
[----:B------:R-:W-:Y:S01]  /*adc0*/  FSETP.GEU.AND P4, PT, R217, -126, PT ;  /* 0xc2fc0000d900780b */ /* 0x000fe20003f8e000 */
[----:B------:R-:W-:Y:S01]  /*add0*/  FADD R206, R206, R201 ;  /* 0x000000c9cece7221 */ /* 0x000fe20000000000 */
[----:B------:R-:W-:Y:S01]  /*ade0*/  FADD R219, R166, R186 ;  /* 0x000000baa6db7221 */ /* 0x000fe20000000000 */
[----:B------:R-:W-:Y:S01]  /*adf0*/  FADD R218, R159, R190 ;  /* 0x000000be9fda7221 */ /* 0x000fe20000000000 */
[----:B------:R-:W-:Y:S01]  /*ae00*/  FADD R224, R212, R197 ;  /* 0x000000c5d4e07221 */ /* 0x000fe20000000000 */
[----:B------:R-:W-:Y:S01]  /*ae10*/  @!P5 FMUL R210, R210, 0.5 ;  /* 0x3f000000d2d2d820 */ /* 0x000fe20000400000 */
[----:B------:R-:W3:Y:S01]  /*ae20*/  MUFU.EX2 R12, R214 ;  /* 0x000000d6000c7308 */ /* 0x000ee20000000800 */
[----:B--2---:R-:W-:Y:S01]  /*ae30*/  @!P3 FMUL R14, R14, R14 ;  /* 0x0000000e0e0eb220 */ /* 0x004fe20000400000 */
[----:B------:R-:W-:Y:S01]  /*ae40*/  FSETP.GEU.AND P3, PT, R220, -126, PT ;  /* 0xc2fc0000dc00780b */ /* 0x000fe20003f6e000 */
[----:B------:R-:W-:Y:S01]  /*ae50*/  FADD R219, R219, R222 ;  /* 0x000000dedbdb7221 */ /* 0x000fe20000000000 */
[----:B------:R-:W-:Y:S01]  /*ae60*/  FADD R222, R174, R199 ;  /* 0x000000c7aede7221 */ /* 0x000fe20000000000 */
[----:B------:R-:W-:Y:S01]  /*ae70*/  FADD R225, R179, R14 ;  /* 0x0000000eb3e17221 */ /* 0x000fe20000000000 */
[----:B------:R-:W-:Y:S01]  /*ae80*/  FADD R218, R218, R221 ;  /* 0x000000dddada7221 */ /* 0x000fe20000000000 */
[----:B------:R-:W-:Y:S01]  /*ae90*/  @!P4 FMUL R217, R217, 0.5 ;  /* 0x3f000000d9d9c820 */ /* 0x000fe20000400000 */
[----:B------:R2:W4:Y:S01]  /*aea0*/  MUFU.EX2 R201, R210 ;  /* 0x000000d200c97308 */ /* 0x0005220000000800 */
[----:B-1----:R-:W-:Y:S01]  /*aeb0*/  @!P6 FMUL R202, R202, R202 ;  /* 0x000000cacacae220 */ /* 0x002fe20000400000 */
[----:B------:R-:W-:Y:S01]  /*aec0*/  FADD R223, R223, R222 ;  /* 0x000000dedfdf7221 */ /* 0x000fe20000000000 */
[----:B------:R-:W-:Y:S01]  /*aed0*/  FADD R221, R167, R194 ;  /* 0x000000c2a7dd7221 */ /* 0x000fe20000000000 */
[----:B------:R-:W-:Y:S01]  /*aee0*/  FADD R222, R163, R191 ;  /* 0x000000bfa3de7221 */ /* 0x000fe20000000000 */
[----:B------:R-:W-:Y:S01]  /*aef0*/  FADD R207, R207, R158 ;  /* 0x0000009ecfcf7221 */ /* 0x000fe20000000000 */
[----:B------:R-:W-:Y:S01]  /*af00*/  FADD R203, R203, R206 ;  /* 0x000000cecbcb7221 */ /* 0x000fe20000000000 */
[----:B------:R-:W-:Y:S01]  /*af10*/  @!P3 FMUL R220, R220, 0.5 ;  /* 0x3f000000dcdcb820 */ /* 0x000fe20000400000 */
[----:B------:R-:W1:Y:S01]  /*af20*/  MUFU.EX2 R217, R217 ;  /* 0x000000d900d97308 */ /* 0x000e620000000800 */
[----:B--2---:R-:W-:Y:S01]  /*af30*/  FADD R210, R170, R187 ;  /* 0x000000bbaad27221 */ /* 0x004fe20000000000 */
[----:B---3--:R-:W-:Y:S01]  /*af40*/  @!P2 FMUL R12, R12, R12 ;  /* 0x0000000c0c0ca220 */ /* 0x008fe20000400000 */
[----:B------:R-:W-:Y:S01]  /*af50*/  FADD R221, R221, R224 ;  /* 0x000000e0dddd7221 */ /* 0x000fe20000000000 */
[----:B------:R-:W-:Y:S01]  /*af60*/  FADD R203, R154, R203 ;  /* 0x000000cb9acb7221 */ /* 0x000fe20000000000 */
[----:B------:R-:W-:Y:S01]  /*af70*/  FADD R214, R210, R225 ;  /* 0x000000e1d2d67221 */ /* 0x000fe20000000000 */
[----:B------:R-:W-:Y:S01]  /*af80*/  FADD R210, R213, R12 ;  /* 0x0000000cd5d27221 */ /* 0x000fe20000000000 */
[----:B------:R-:W-:Y:S01]  /*af90*/  FADD R225, R204, R202 ;  /* 0x000000cacce17221 */ /* 0x000fe20000000000 */
[----:B------:R-:W-:Y:S01]  /*afa0*/  FADD R16, R16, R207 ;  /* 0x000000cf10107221 */ /* 0x000fe20000000000 */
[----:B----4-:R-:W-:Y:S01]  /*afb0*/  @!P5 FMUL R201, R201, R201 ;  /* 0x000000c9c9c9d220 */ /* 0x010fe20000400000 */
[----:B------:R-:W-:Y:S01]  /*afc0*/  FADD R216, R216, R219 ;  /* 0x000000dbd8d87221 */ /* 0x000fe20000000000 */
[----:B------:R-:W-:Y:S01]  /*afd0*/  FADD R225, R225, R210 ;  /* 0x000000d2e1e17221 */ /* 0x000fe20000000000 */
[----:B------:R-:W-:Y:S01]  /*afe0*/  FADD R218, R218, R221 ;  /* 0x000000dddada7221 */ /* 0x000fe20000000000 */
[----:B------:R-:W2:Y:S01]  /*aff0*/  MUFU.EX2 R210, R220 ;  /* 0x000000dc00d27308 */ /* 0x000ea20000000800 */
[----:B------:R-:W-:Y:S01]  /*b000*/  FADD R227, R208, R201 ;  /* 0x000000c9d0e37221 */ /* 0x000fe20000000000 */
[----:B------:R-:W-:Y:S01]  /*b010*/  FADD R223, R223, R214 ;  /* 0x000000d6dfdf7221 */ /* 0x000fe20000000000 */
[----:B------:R-:W-:Y:S01]  /*b020*/  FADD R16, R16, R203 ;  /* 0x000000cb10107221 */ /* 0x000fe20000000000 */
[----:B-1----:R-:W-:Y:S01]  /*b030*/  @!P4 FMUL R217, R217, R217 ;  /* 0x000000d9d9d9c220 */ /* 0x002fe20000400000 */
[----:B------:R-:W-:Y:S01]  /*b040*/  FADD R222, R222, R227 ;  /* 0x000000e3dede7221 */ /* 0x000fe20000000000 */
[----:B------:R-:W-:Y:S01]  /*b050*/  FADD R216, R216, R223 ;  /* 0x000000dfd8d87221 */ /* 0x000fe20000000000 */
[----:B------:R-:W-:Y:S01]  /*b060*/  F2FP.F16.F32.PACK_AB R154, R153, R23 ;  /* 0x00000017999a723e */ /* 0x000fe200000000ff */
[----:B------:R-:W-:Y:S01]  /*b070*/  FFMA R6, R217, R6, R16 ;  /* 0x00000006d9067223 */ /* 0x000fe20000000010 */
[----:B------:R-:W-:Y:S01]  /*b080*/  FADD R225, R222, R225 ;  /* 0x000000e1dee17221 */ /* 0x000fe20000000000 */
[----:B------:R-:W-:Y:S01]  /*b090*/  SHF.L.U32 R16, R4, 0x1f, RZ ;  /* 0x0000001f04107819 */ /* 0x000fe200000006ff */
[----:B------:R-:W-:Y:S01]  /*b0a0*/  FMUL R24, R24, R217 ;  /* 0x000000d918187220 */ /* 0x000fe20000400000 */
[----:B------:R-:W-:Y:S01]  /*b0b0*/  F2FP.F16.F32.PACK_AB R153, R159, R155 ;  /* 0x0000009b9f99723e */ /* 0x000fe200000000ff */
[----:B------:R-:W-:Y:S01]  /*b0c0*/  FADD R225, R218, R225 ;  /* 0x000000e1dae17221 */ /* 0x000fe20000000000 */
[----:B------:R1:W3:Y:S01]  /*b0d0*/  SYNCS.PHASECHK.TRANS64.TRYWAIT P2, [UR6+0x60000], R16 ;  /* 0x06000010ff0075a7 */ /* 0x0002e20008040146 */
[----:B------:R-:W-:Y:S01]  /*b0e0*/  F2FP.F16.F32.PACK_AB R155, R163, R162 ;  /* 0x000000a2a39b723e */ /* 0x000fe200000000ff */
[-C--:B------:R-:W-:Y:S01]  /*b0f0*/  FMUL R25, R25, R217.reuse ;  /* 0x000000d919197220 */ /* 0x080fe20000400000 */
[----:B------:R-:W-:Y:S01]  /*b100*/  FADD R225, R216, R225 ;  /* 0x000000e1d8e17221 */ /* 0x000fe20000000000 */
[----:B--2---:R-:W-:Y:S01]  /*b110*/  @!P3 FMUL R210, R210, R210 ;  /* 0x000000d2d2d2b220 */ /* 0x004fe20000400000 */
[----:B------:R-:W-:Y:S01]  /*b120*/  F2FP.F16.F32.PACK_AB R166, R172, R20 ;  /* 0x00000014aca6723e */ /* 0x000fe200000000ff */
[----:B------:R-:W-:Y:S01]  /*b130*/  FMUL R28, R28, R217 ;  /* 0x000000d91c1c7220 */ /* 0x000fe20000400000 */
[----:B------:R-:W-:Y:S01]  /*b140*/  F2FP.F16.F32.PACK_AB R162, R165, R19 ;  /* 0x00000013a5a2723e */ /* 0x000fe200000000ff */
[----:B------:R-:W-:Y:S01]  /*b150*/  FFMA R5, R210, R5, R225 ;  /* 0x00000005d2057223 */ /* 0x000fe200000000e1 */
[----:B------:R-:W-:Y:S01]  /*b160*/  F2FP.F16.F32.PACK_AB R163, R208, R174 ;  /* 0x000000aed0a3723e */ /* 0x000fe200000000ff */
[----:B------:R-:W-:Y:S01]  /*b170*/  FMUL R29, R29, R217 ;  /* 0x000000d91d1d7220 */ /* 0x000fe20000400000 */
[----:B------:R-:W-:Y:S01]  /*b180*/  F2FP.F16.F32.PACK_AB R172, R192, R177 ;  /* 0x000000b1c0ac723e */ /* 0x000fe200000000ff */
[-C--:B------:R-:W-:Y:S01]  /*b190*/  FMUL R32, R32, R217.reuse ;  /* 0x000000d920207220 */ /* 0x080fe20000400000 */
[----:B------:R-:W-:Y:S01]  /*b1a0*/  F2FP.F16.F32.PACK_AB R159, R204, R170 ;  /* 0x000000aacc9f723e */ /* 0x000fe200000000ff */
[----:B------:R-:W-:Y:S01]  /*b1b0*/  FMUL R33, R33, R217 ;  /* 0x000000d921217220 */ /* 0x000fe20000400000 */
[----:B------:R-:W-:Y:S01]  /*b1c0*/  F2FP.F16.F32.PACK_AB R165, R212, R175 ;  /* 0x000000afd4a5723e */ /* 0x000fe200000000ff */
[----:B------:R-:W-:Y:S01]  /*b1d0*/  FMUL R36, R36, R217 ;  /* 0x000000d924247220 */ /* 0x000fe20000400000 */
        /* <DEDUP_REMOVED lines=128> */
[----:B------:R-:W-:Y:S02]  /*b9e0*/  F2FP.F16.F32.PACK_AB R179, R201, R199 ;  /* 0x000000c7c9b3723e */ /* 0x000fe400000000ff */
[----:B------:R-:W-:Y:S02]  /*b9f0*/  F2FP.F16.F32.PACK_AB R181, R197, R195 ;  /* 0x000000c3c5b5723e */ /* 0x000fe400000000ff */
[----:B------:R-:W-:Y:S01]  /*ba00*/  F2FP.F16.F32.PACK_AB R182, R196, R18 ;  /* 0x00000012c4b6723e */ /* 0x000fe200000000ff */
[----:B-1-3--:R-:W-:Y:S06]  /*ba10*/  @!P0 BRA `(.L_x_39) ;  /* 0x0000000000048947 */ /* 0x00afec0003800000 */
[----:B------:R-:W-:Y:S01]  /*ba20*/  BPT.TRAP 0x1 ;  /* 0x000000040000795c */ /* 0x000fe20000300000 */
.L_x_39:
[----:B------:R-:W-:Y:S05]  /*ba30*/  @P2 BRA `(.L_x_40) ;  /* 0x0000000000082947 */ /* 0x000fea0003800000 */
[----:B------:R-:W1:Y:S02]  /*ba40*/  SYNCS.PHASECHK.TRANS64.TRYWAIT P2, [UR6+0x60000], R16 ;  /* 0x06000010ff0075a7 */ /* 0x000e640008040146 */
[----:B-1----:R-:W-:Y:S05]  /*ba50*/  @!P2 BRA `(.L_x_41) ;  /* 0x0000004c0074a947 */ /* 0x002fea0003800000 */
.L_x_40:
        /* <DEDUP_REMOVED lines=54> */
.L_x_42:
[----:B------:R-:W-:-:S04]  /*bdc0*/  ULEA UR6, UR7, UR60, 0x3 ;  /* 0x0000003c07067291 */ /* 0x000fc8000f8e183f */
[----:B------:R-:W-:-:S04]  /*bdd0*/  UIADD3 UR6, UR6, 0x60028, URZ ;  /* 0x0006002806067890 */ /* 0x000fc8000fffe03f */
[----:B------:R-:W-:-:S09]  /*bde0*/  UPRMT UR6, URZ, 0x654, UR6 ;  /* 0x000006543f067896 */ /* 0x000fd20008000006 */
[----:B------:R-:W-:Y:S01]  /*bdf0*/  SYNCS.ARRIVE.TRANS64.RED.A1T0 RZ, [UR6], RZ ;  /* 0x000000ffffff79a7 */ /* 0x000fe20008100406 */
[----:B------:R-:W-:Y:S05]  /*be00*/  @P1 BRA `(.L_x_43) ;  /* 0x0000000000041947 */ /* 0x000fea0003800000 */
[----:B------:R-:W-:Y:S01]  /*be10*/  BPT.TRAP 0x1 ;  /* 0x000000040000795c */ /* 0x000fe20000300000 */
.L_x_43:
[----:B------:R-:W-:-:S04]  /*be20*/  UIADD3 UR7, UR7, 0x1, URZ ;  /* 0x0000000107077890 */ /* 0x000fc8000fffe03f */
[----:B------:R-:W-:-:S04]  /*be30*/  UISETP.NE.AND UP0, UPT, UR7, 0x5, UPT ;  /* 0x000000050700788c */ /* 0x000fc8000bf05270 */
[----:B------:R-:W-:Y:S01]  /*be40*/  USEL UR7, UR7, URZ, UP0 ;  /* 0x0000003f07077287 */ /* 0x000fe20008000000 */
[----:B------:R-:W-:Y:S11]  /*be50*/  @!P0 BRA `(.L_x_44) ;  /* 0x0000000000048947 */ /* 0x000ff60003800000 */
[----:B------:R-:W-:Y:S01]  /*be60*/  BPT.TRAP 0x1 ;  /* 0x000000040000795c */ /* 0x000fe20000300000 */
.L_x_44:
[----:B------:R-:W-:-:S04]  /*be70*/  ULEA UR6, UR7, UR60, 0x3 ;  /* 0x0000003c07067291 */ /* 0x000fc8000f8e183f */
[----:B------:R-:W-:-:S04]  /*be80*/  UIADD3 UR6, UR6, 0x60028, URZ ;  /* 0x0006002806067890 */ /* 0x000fc8000fffe03f */
[----:B------:R-:W-:-:S09]  /*be90*/  UPRMT UR6, URZ, 0x654, UR6 ;  /* 0x000006543f067896 */ /* 0x000fd20008000006 */
[----:B------:R-:W-:Y:S01]  /*bea0*/  SYNCS.ARRIVE.TRANS64.RED.A1T0 RZ, [UR6], RZ ;  /* 0x000000ffffff79a7 */ /* 0x000fe20008100406 */
[----:B------:R-:W-:Y:S05]  /*beb0*/  @P1 BRA `(.L_x_45) ;  /* 0x0000000000041947 */ /* 0x000fea0003800000 */
[----:B------:R-:W-:Y:S01]  /*bec0*/  BPT.TRAP 0x1 ;  /* 0x000000040000795c */ /* 0x000fe20000300000 */
.L_x_45:
        /* <DEDUP_REMOVED lines=14> */
.L_x_35:
[----:B------:R-:W1:Y:S01]  /*bfb0*/  SHFL.BFLY PT, R3, R6, 0x1, 0x1f ;  /* 0x0c201f0006037f89 */ /* 0x000e6200000e0000 */
[----:B------:R-:W-:Y:S01]  /*bfc0*/  BSSY B0, `(.L_x_47) ;  /* 0x0000023000007945 */ /* 0x000fe20003800000 */
[----:B------:R-:W-:Y:S02]  /*bfd0*/  MOV R4, 0x7f800000 ;  /* 0x7f80000000047802 */ /* 0x000fe40000000f00 */
[----:B------:R-:W2:Y:S01]  /*bfe0*/  SHFL.BFLY PT, R0, R5, 0x1, 0x1f ;  /* 0x0c201f0005007f89 */ /* 0x000ea200000e0000 */
[----:B-----5:R-:W-:Y:S01]  /*bff0*/  MOV R8, 0x3f800000 ;  /* 0x3f80000000087802 */ /* 0x020fe20000000f00 */
[----:B-1----:R-:W-:Y:S01]  /*c000*/  FADD R3, R3, R6 ;  /* 0x0000000603037221 */ /* 0x002fe20000000000 */
[----:B------:R-:W-:Y:S01]  /*c010*/  MOV R6, 0x7f800000 ;  /* 0x7f80000000067802 */ /* 0x000fe20000000f00 */
[----:B--2---:R-:W-:-:S03]  /*c020*/  FADD R14, R0, R5 ;  /* 0x00000005000e7221 */ /* 0x004fc60000000000 */
[----:B------:R-:W1:Y:S01]  /*c030*/  SHFL.BFLY PT, R2, R3, 0x2, 0x1f ;  /* 0x0c401f0003027f89 */ /* 0x000e6200000e0000 */
[----:B------:R-:W-:-:S03]  /*c040*/  MOV R0, 0x3f800000 ;  /* 0x3f80000000007802 */ /* 0x000fc60000000f00 */
[----:B------:R-:W2:Y:S01]  /*c050*/  SHFL.BFLY PT, R17, R14, 0x2, 0x1f ;  /* 0x0c401f000e117f89 */ /* 0x000ea200000e0000 */
[C---:B-1----:R-:W-:Y:S01]  /*c060*/  FSETP.NE.AND P0, PT, R3.reuse, -R2, PT ;  /* 0x800000020300720b */ /* 0x042fe20003f05000 */
[----:B------:R-:W-:Y:S01]  /*c070*/  FADD R9, R3, R2 ;  /* 0x0000000203097221 */ /* 0x000fe20000000000 */
[----:B--2---:R-:W-:-:S11]  /*c080*/  FADD R5, R14, R17 ;  /* 0x000000110e057221 */ /* 0x004fd60000000000 */
[----:B------:R-:W-:Y:S05]  /*c090*/  @!P0 BRA `(.L_x_48) ;  /* 0x0000000000548947 */ /* 0x000fea0003800000 */
[----:B------:R-:W-:Y:S01]  /*c0a0*/  IADD3 R0, R9, 0x1800000, RZ ;  /* 0x0180000009007810 */ /* 0x000fe20007ffe0ff */
[----:B------:R-:W-:Y:S03]  /*c0b0*/  BSSY B1, `(.L_x_49) ;  /* 0x000000c000017945 */ /* 0x000fe60003800000 */
[----:B------:R-:W-:-:S04]  /*c0c0*/  LOP3.LUT R0, R0, 0x7f800000, RZ, 0xc0, !PT ;  /* 0x7f80000000007812 */ /* 0x000fc800078ec0ff */
[----:B------:R-:W-:-:S13]  /*c0d0*/  ISETP.GT.U32.AND P0, PT, R0, 0x1ffffff, PT ;  /* 0x01ffffff0000780c */ /* 0x000fda0003f04070 */
[----:B------:R-:W-:Y:S05]  /*c0e0*/  @P0 BRA `(.L_x_50) ;  /* 0x0000000000100947 */ /* 0x000fea0003800000 */
[----:B------:R-:W-:Y:S02]  /*c0f0*/  MOV R2, R9 ;  /* 0x0000000900027202 */ /* 0x000fe40000000f00 */
[----:B------:R-:W-:-:S07]  /*c100*/  MOV R13, 0xc120 ;  /* 0x0000c120000d7802 */ /* 0x000fce0000000f00 */
[----:B------:R-:W-:Y:S05]  /*c110*/  CALL.REL.NOINC `($__internal_0_$__cuda_sm20_rcp_rn_f32_slowpath) ;  /* 0x0000004800747944 */ /* 0x000fea0003c00000 */
[----:B------:R-:W-:Y:S05]  /*c120*/  BRA `(.L_x_51) ;  /* 0x0000000000107947 */ /* 0x000fea0003800000 */
.L_x_50:
[----:B------:R-:W1:Y:S02]  /*c130*/  MUFU.RCP R0, R9 ;  /* 0x0000000900007308 */ /* 0x000e640000001000 */
[----:B-1----:R-:W-:-:S04]  /*c140*/  FFMA R2, R9, R0, -1 ;  /* 0xbf80000009027423 */ /* 0x002fc80000000000 */
[----:B------:R-:W-:-:S04]  /*c150*/  FADD.FTZ R3, -R2, -RZ ;  /* 0x800000ff02037221 */ /* 0x000fc80000010100 */
[----:B------:R-:W-:-:S07]  /*c160*/  FFMA R0, R0, R3, R0 ;  /* 0x0000000300007223 */ /* 0x000fce0000000000 */
.L_x_51:
[----:B------:R-:W-:Y:S05]  /*c170*/  BSYNC B1 ;  /* 0x0000000000017941 */ /* 0x000fea0003800000 */
.L_x_49:
[----:B------:R-:W-:Y:S01]  /*c180*/  FSETP.GEU.AND P0, PT, |R9|, 1.175494350822287508e-38, PT ;  /* 0x008000000900780b */ /* 0x000fe20003f0e200 */
[----:B------:R-:W-:-:S12]  /*c190*/  ULDC UR4, c[0x0][0x600] ;  /* 0x0001800000047ab9 */ /* 0x000fd80000000800 */
[----:B------:R-:W-:-:S04]  /*c1a0*/  @!P0 FMUL R9, R9, 16777216 ;  /* 0x4b80000009098820 */ /* 0x000fc80000400000 */
[----:B------:R-:W1:Y:S02]  /*c1b0*/  MUFU.LG2 R2, R9 ;  /* 0x0000000900027308 */ /* 0x000e640000000c00 */
[----:B-1----:R-:W-:-:S04]  /*c1c0*/  @!P0 FADD R2, R2, -24 ;  /* 0xc1c0000002028421 */ /* 0x002fc80000000000 */
[----:B------:R-:W-:-:S04]  /*c1d0*/  FMUL R2, R2, 0.69314718246459960938 ;  /* 0x3f31721802027820 */ /* 0x000fc80000400000 */
[----:B------:R-:W-:-:S07]  /*c1e0*/  FFMA R6, R7, UR4, R2 ;  /* 0x0000000407067c23 */ /* 0x000fce0008000002 */
.L_x_48:
[----:B------:R-:W-:Y:S05]  /*c1f0*/  BSYNC B0 ;  /* 0x0000000000007941 */ /* 0x000fea0003800000 */
.L_x_47:
[----:B------:R-:W-:Y:S01]  /*c200*/  FSETP.NE.AND P0, PT, R14, -R17, PT ;  /* 0x800000110e00720b */ /* 0x000fe20003f05000 */
[----:B------:R-:W-:Y:S01]  /*c210*/  ULDC UR4, c[0x0][0x608] ;  /* 0x0001820000047ab9 */ /* 0x000fe20000000800 */
[----:B------:R-:W-:Y:S01]  /*c220*/  BSSY B0, `(.L_x_52) ;  /* 0x0000059000007945 */ /* 0x000fe20003800000 */
[----:B------:R-:W-:-:S04]  /*c230*/  FMUL R0, R0, UR4 ;  /* 0x0000000400007c20 */ /* 0x000fc80008400000 */
        /* <DEDUP_REMOVED lines=64> */
[----:B------:R-:W-:Y:S06]  /*c640*/  @!P0 BRA `(.L_x_53) ;  /* 0x0000000000588947 */ /* 0x000fec0003800000 */
        /* <DEDUP_REMOVED lines=8> */
[----:B------:R-:W-:Y:S01]  /*c6d0*/  MOV R8, R0 ;  /* 0x0000000000087202 */ /* 0x000fe20000000f00 */
[----:B------:R-:W-:Y:S06]  /*c6e0*/  BRA `(.L_x_56) ;  /* 0x0000000000107947 */ /* 0x000fec0003800000 */
.L_x_55:
[----:B------:R-:W1:Y:S02]  /*c6f0*/  MUFU.RCP R8, R5 ;  /* 0x0000000500087308 */ /* 0x000e640000001000 */
[----:B-1----:R-:W-:-:S04]  /*c700*/  FFMA R0, R5, R8, -1 ;  /* 0xbf80000005007423 */ /* 0x002fc80000000008 */
[----:B------:R-:W-:-:S04]  /*c710*/  FADD.FTZ R3, -R0, -RZ ;  /* 0x800000ff00037221 */ /* 0x000fc80000010100 */
[----:B------:R-:W-:-:S07]  /*c720*/  FFMA R8, R8, R3, R8 ;  /* 0x0000000308087223 */ /* 0x000fce0000000008 */
.L_x_56:
[----:B------:R-:W-:Y:S05]  /*c730*/  BSYNC B1 ;  /* 0x0000000000017941 */ /* 0x000fea0003800000 */
.L_x_54:
[----:B------:R-:W-:Y:S01]  /*c740*/  FSETP.GEU.AND P0, PT, |R5|, 1.175494350822287508e-38, PT ;  /* 0x008000000500780b */ /* 0x000fe20003f0e200 */
[----:B------:R-:W-:-:S12]  /*c750*/  ULDC UR4, c[0x0][0x600] ;  /* 0x0001800000047ab9 */ /* 0x000fd80000000800 */
[----:B------:R-:W-:-:S04]  /*c760*/  @!P0 FMUL R5, R5, 16777216 ;  /* 0x4b80000005058820 */ /* 0x000fc80000400000 */
[----:B------:R-:W1:Y:S02]  /*c770*/  MUFU.LG2 R0, R5 ;  /* 0x0000000500007308 */ /* 0x000e640000000c00 */
[----:B-1----:R-:W-:-:S04]  /*c780*/  @!P0 FADD R0, R0, -24 ;  /* 0xc1c0000000008421 */ /* 0x002fc80000000000 */
[----:B------:R-:W-:-:S04]  /*c790*/  FMUL R0, R0, 0.69314718246459960938 ;  /* 0x3f31721800007820 */ /* 0x000fc80000400000 */
[----:B------:R-:W-:-:S07]  /*c7a0*/  FFMA R4, R15, UR4, R0 ;  /* 0x000000040f047c23 */ /* 0x000fce0008000000 */
.L_x_53:
[----:B------:R-:W-:Y:S05]  /*c7b0*/  BSYNC B0 ;  /* 0x0000000000007941 */ /* 0x000fea0003800000 */
.L_x_52:
[----:B------:R-:W2:Y:S04]  /*c7c0*/  LDL R2, [R1+0x1c] ;  /* 0x00001c0001027983 */ /* 0x000ea80000100800 */
[----:B------:R-:W3:Y:S01]  /*c7d0*/  LDL R0, [R1+0x20] ;  /* 0x0000200001007983 */ /* 0x000ee20000100800 */
[----:B--2---:R-:W-:Y:S02]  /*c7e0*/  R2UR UR4, R2 ;  /* 0x00000000020472ca */ /* 0x004fe400000e0000 */
[----:B------:R-:W1:Y:S01]  /*c7f0*/  S2R R2, SR_TID.X ;  /* 0x0000000000027919 */ /* 0x000e620000002100 */
[----:B---3--:R-:W-:-:S10]  /*c800*/  R2UR UR5, R0 ;  /* 0x00000000000572ca */ /* 0x008fd400000e0000 */
[----:B------:R-:W-:-:S04]  /*c810*/  UISETP.NE.AND UP0, UPT, UR4, 0x1, UPT ;  /* 0x000000010400788c */ /* 0x000fc8000bf05270 */
[----:B------:R-:W-:-:S06]  /*c820*/  USEL UR4, URZ, 0x1, UP0 ;  /* 0x000000013f047887 */ /* 0x000fcc0008000000 */
[----:B------:R-:W-:Y:S01]  /*c830*/  MOV R0, UR4 ;  /* 0x0000000400007c02 */ /* 0x000fe20008000f00 */
[----:B------:R-:W-:Y:S02]  /*c840*/  ULDC UR4, c[0x0][0x608] ;  /* 0x0001820000047ab9 */ /* 0x000fe40000000800 */
[----:B------:R-:W-:Y:S01]  /*c850*/  FMUL R8, R8, UR4 ;  /* 0x0000000408087c20 */ /* 0x000fe20008400000 */
[----:B------:R-:W-:-:S04]  /*c860*/  SHF.L.U32 R0, R0, 0x1f, RZ ;  /* 0x0000001f00007819 */ /* 0x000fc800000006ff */
[----:B------:R-:W2:Y:S01]  /*c870*/  SYNCS.PHASECHK.TRANS64.TRYWAIT P0, [UR5+0x8], R0 ;  /* 0x00000800ff0075a7 */ /* 0x000ea20008000145 */
[C---:B-1----:R-:W-:Y:S02]  /*c880*/  LOP3.LUT P1, RZ, R2.reuse, 0x3, RZ, 0xc0, !PT ;  /* 0x0000000302ff7812 */ /* 0x042fe4000782c0ff */
[----:B------:R-:W-:Y:S01]  /*c890*/  LOP3.LUT R17, R2, 0x7f, RZ, 0xc0, !PT ;  /* 0x0000007f02117812 */ /* 0x000fe200078ec0ff */
[----:B--2---:R-:W-:Y:S10]  /*c8a0*/  @!P0 BRA `(.L_x_57) ;  /* 0x0000003c00f88947 */ /* 0x004ff40003800000 */
.L_x_119:
[----:B------:R2:W5:Y:S01]  /*c8b0*/  LDL R153, [R1+0x18] ;  /* 0x0000180001997983 */ /* 0x0005620000100800 */
[----:B------:R-:W-:Y:S01]  /*c8c0*/  ULDC.64 UR10, c[0x0][0x208] ;  /* 0x00008200000a7ab9 */ /* 0x000fe20000000a00 */
[----:B------:R-:W-:Y:S01]  /*c8d0*/  BSSY B0, `(.L_x_58) ;  /* 0x000001a000007945 */ /* 0x000fe20003800000 */
[----:B------:R-:W-:-:S03]  /*c8e0*/  SHF.R.U32.HI R18, RZ, 0x5, R17 ;  /* 0x00000005ff127819 */ /* 0x000fc60000011611 */
[----:B------:R-:W-:Y:S05]  /*c8f0*/  @P1 BRA `(.L_x_59) ;  /* 0x00000000005c1947 */ /* 0x000fea0003800000 */
[----:B------:R-:W3:Y:S01]  /*c900*/  S2UR UR4, SR_CTAID.Y ;  /* 0x00000000000479c3 */ /* 0x000ee20000002600 */
[----:B-----5:R-:W-:Y:S02]  /*c910*/  R2UR UR6, R153 ;  /* 0x00000000990672ca */ /* 0x020fe400000e0000 */
[----:B-1----:R-:W-:Y:S02]  /*c920*/  SHF.R.U32.HI R0, RZ, 0x2, R2 ;  /* 0x00000002ff007819 */ /* 0x002fe40000011602 */
[----:B------:R-:W-:Y:S02]  /*c930*/  SHF.L.U32 R3, R18, 0x4, RZ ;  /* 0x0000000412037819 */ /* 0x000fe400000006ff */
[----:B------:R-:W-:Y:S01]  /*c940*/  LOP3.LUT R0, R0, 0x7, RZ, 0xc0, !PT ;  /* 0x0000000700007812 */ /* 0x000fe200078ec0ff */
[----:B------:R-:W1:Y:S03]  /*c950*/  S2UR UR5, SR_CTAID.Z ;  /* 0x00000000000579c3 */ /* 0x000e660000002700 */
[----:B------:R-:W-:-:S03]  /*c960*/  LOP3.LUT R0, R3, 0xfffffff0, R0, 0xe2, !PT ;  /* 0xfffffff003007812 */ /* 0x000fc600078ee200 */
[----:B------:R-:W-:-:S03]  /*c970*/  USHF.L.U32 UR8, UR6, 0x6, URZ ;  /* 0x0000000606087899 */ /* 0x000fc6000800063f */
[----:B------:R-:W-:-:S03]  /*c980*/  ULDC.64 UR6, c[0x0][0x688] ;  /* 0x0001a20000067ab9 */ /* 0x000fc60000000a00 */
[----:B------:R-:W-:Y:S01]  /*c990*/  IADD3 R3, R0, UR8, RZ ;  /* 0x0000000800037c10 */ /* 0x000fe2000fffe0ff */
[----:B---3--:R-:W-:-:S03]  /*c9a0*/  UIMAD UR4, UR4, UR6, UR8 ;  /* 0x00000006040472a4 */ /* 0x008fc6000f8e0208 */
[----:B------:R-:W-:Y:S01]  /*c9b0*/  IADD3 R2, R3, 0x8, RZ ;  /* 0x0000000803027810 */ /* 0x000fe20007ffe0ff */
[----:B-1----:R-:W-:-:S03]  /*c9c0*/  UIMAD UR4, UR5, UR7, UR4 ;  /* 0x00000007050472a4 */ /* 0x002fc6000f8e0204 */
[----:B------:R-:W-:Y:S02]  /*c9d0*/  ULDC UR5, c[0x0][0x288] ;  /* 0x0000a20000057ab9 */ /* 0x000fe40000000800 */
[----:B------:R-:W-:Y:S02]  /*c9e0*/  ISETP.GE.U32.AND P0, PT, R3, UR5, PT ;  /* 0x0000000503007c0c */ /* 0x000fe4000bf06070 */
[----:B------:R-:W-:Y:S02]  /*c9f0*/  IADD3 R0, P2, R0, UR4, RZ ;  /* 0x0000000400007c10 */ /* 0x000fe4000ff5e0ff */
[----:B------:R-:W-:Y:S01]  /*ca00*/  ISETP.GE.U32.AND P1, PT, R2, UR5, PT ;  /* 0x0000000502007c0c */ /* 0x000fe2000bf26070 */
[----:B------:R-:W-:Y:S01]  /*ca10*/  ULDC.64 UR4, c[0x0][0x680] ;  /* 0x0001a00000047ab9 */ /* 0x000fe20000000a00 */
[----:B------:R-:W-:Y:S02]  /*ca20*/  IADD3.X R3, RZ, RZ, RZ, P2, !PT ;  /* 0x000000ffff037210 */ /* 0x000fe400017fe4ff */
[----:B------:R-:W-:-:S04]  /*ca30*/  LEA R2, P2, R0, UR4, 0x2 ;  /* 0x0000000400027c11 */ /* 0x000fc8000f8410ff */
[----:B------:R-:W-:-:S05]  /*ca40*/  LEA.HI.X R3, R0, UR5, R3, 0x2, P2 ;  /* 0x0000000500037c11 */ /* 0x000fca00090f1403 */
[----:B------:R3:W-:Y:S04]  /*ca50*/  @!P0 STG.E desc[UR10][R2.64], R6 ;  /* 0x0000000602008986 */ /* 0x0007e8000c10190a */
[----:B------:R3:W-:Y:S02]  /*ca60*/  @!P1 STG.E desc[UR10][R2.64+0x20], R4 ;  /* 0x0000200402009986 */ /* 0x0007e4000c10190a */
.L_x_59:
[----:B------:R-:W-:Y:S05]  /*ca70*/  BSYNC B0 ;  /* 0x0000000000007941 */ /* 0x000fea0003800000 */
.L_x_58:
[----:B------:R-:W-:Y:S01]  /*ca80*/  ULDC.64 UR4, c[0x0][0x730] ;  /* 0x0001cc0000047ab9 */ /* 0x000fe20000000a00 */
[-C--:B------:R-:W-:Y:S01]  /*ca90*/  FMUL R26, R26, R8.reuse ;  /* 0x000000081a1a7220 */ /* 0x080fe20000400000 */
[----:B------:R-:W-:Y:S01]  /*caa0*/  ISETP.NE.U32.AND P0, PT, RZ, UR4, PT ;  /* 0x00000004ff007c0c */ /* 0x000fe2000bf05070 */
[-C--:B------:R-:W-:Y:S01]  /*cab0*/  FMUL R27, R27, R8.reuse ;  /* 0x000000081b1b7220 */ /* 0x080fe20000400000 */
[-C--:B------:R-:W-:Y:S01]  /*cac0*/  FMUL R30, R30, R8.reuse ;  /* 0x000000081e1e7220 */ /* 0x080fe20000400000 */
[-C--:B------:R-:W-:Y:S01]  /*cad0*/  FMUL R31, R31, R8.reuse ;  /* 0x000000081f1f7220 */ /* 0x080fe20000400000 */
[----:B------:R-:W-:Y:S01]  /*cae0*/  ISETP.NE.AND.EX P0, PT, RZ, UR5, PT, P0 ;  /* 0x00000005ff007c0c */ /* 0x000fe2000bf05300 */
        /* <DEDUP_REMOVED lines=60> */
[----:B------:R-:W-:Y:S06]  /*ceb0*/  @P0 BRA `(.L_x_60) ;  /* 0x0000000000200947 */ /* 0x000fec0003800000 */
[----:B------:R-:W-:Y:S02]  /*cec0*/  ULDC.64 UR4, c[0x0][0x728] ;  /* 0x0001ca0000047ab9 */ /* 0x000fe40000000a00 */
[----:B------:R-:W-:-:S04]  /*ced0*/  ISETP.NE.U32.AND P0, PT, RZ, UR4, PT ;  /* 0x00000004ff007c0c */ /* 0x000fc8000bf05070 */
[----:B------:R-:W-:-:S13]  /*cee0*/  ISETP.NE.AND.EX P0, PT, RZ, UR5, PT, P0 ;  /* 0x00000005ff007c0c */ /* 0x000fda000bf05300 */
[----:B------:R-:W-:Y:S05]  /*cef0*/  @!P0 BRA `(.L_x_61) ;  /* 0x00000000000c8947 */ /* 0x000fea0003800000 */
[----:B-1-3--:R-:W1:Y:S02]  /*cf00*/  LDC.64 R2, c[0x0][0x728] ;  /* 0x0001ca00ff027b82 */ /* 0x00ae640000000a00 */
[----:B-1----:R1:W5:Y:S01]  /*cf10*/  LDG.E R22, desc[UR10][R2.64] ;  /* 0x0000000a02167981 */ /* 0x002362000c1e1900 */
[----:B------:R-:W-:Y:S05]  /*cf20*/  BRA `(.L_x_60) ;  /* 0x0000000000047947 */ /* 0x000fea0003800000 */
.L_x_61:
[----:B------:R-:W4:Y:S02]  /*cf30*/  LDC R22, c[0x0][0x720] ;  /* 0x0001c800ff167b82 */ /* 0x000f240000000800 */
.L_x_60:
[----:B-1----:R-:W-:-:S04]  /*cf40*/  MOV R0, RZ ;  /* 0x000000ff00007202 */ /* 0x002fc80000000f00 */
[----:B------:R-:W-:-:S13]  /*cf50*/  LOP3.LUT P0, RZ, R0, 0x1bf, RZ, 0xc0, !PT ;  /* 0x000001bf00ff7812 */ /* 0x000fda000780c0ff */
[----:B------:R-:W-:Y:S05]  /*cf60*/  @!P0 BRA `(.L_x_62) ;  /* 0x0000000000408947 */ /* 0x000fea0003800000 */
[----:B---3--:R-:W-:Y:S01]  /*cf70*/  MOV R2, 0x0 ;  /* 0x0000000000027802 */ /* 0x008fe20000000f00 */
[----:B------:R-:W-:Y:S01]  /*cf80*/  ULDC.64 UR4, c[0x4][0x70] ;  /* 0x01001c0000047ab9 */ /* 0x000fe20000000a00 */
[----:B------:R-:W-:Y:S01]  /*cf90*/  ULDC.64 UR6, c[0x4][0x8] ;  /* 0x0100020000067ab9 */ /* 0x000fe20000000a00 */
[----:B------:R-:W-:Y:S02]  /*cfa0*/  MOV R4, UR4 ;  /* 0x0000000400047c02 */ /* 0x000fe40008000f00 */
[----:B------:R-:W-:Y:S01]  /*cfb0*/  MOV R5, UR5 ;  /* 0x0000000500057c02 */ /* 0x000fe20008000f00 */
[----:B------:R-:W1:Y:S01]  /*cfc0*/  LDC.64 R2, c[0x4][R2] ;  /* 0x0100000002027b82 */ /* 0x000e620000000a00 */
[----:B------:R-:W-:Y:S01]  /*cfd0*/  ULDC.64 UR4, c[0x4][0x78] ;  /* 0x01001e0000047ab9 */ /* 0x000fe20000000a00 */
[----:B------:R-:W-:Y:S02]  /*cfe0*/  MOV R10, UR6 ;  /* 0x00000006000a7c02 */ /* 0x000fe40008000f00 */
[----:B------:R-:W-:-:S02]  /*cff0*/  MOV R6, UR4 ;  /* 0x0000000400067c02 */ /* 0x000fc40008000f00 */
[----:B------:R-:W-:Y:S02]  /*d000*/  MOV R7, UR5 ;  /* 0x0000000500077c02 */ /* 0x000fe40008000f00 */
[----:B------:R-:W-:Y:S02]  /*d010*/  MOV R11, UR7 ;  /* 0x00000007000b7c02 */ /* 0x000fe40008000f00 */
[----:B------:R-:W-:Y:S02]  /*d020*/  MOV R8, 0x70 ;  /* 0x0000007000087802 */ /* 0x000fe40000000f00 */
[----:B------:R-:W-:Y:S02]  /*d030*/  MOV R12, 0x1 ;  /* 0x00000001000c7802 */ /* 0x000fe40000000f00 */
[----:B------:R-:W-:-:S07]  /*d040*/  MOV R13, RZ ;  /* 0x000000ff000d7202 */ /* 0x000fce0000000f00 */
[----:B------:R-:W-:-:S07]  /*d050*/  LEPC R20, `(.L_x_62) ;  /* 0x000000001014794e */ /* 0x000fce0000000000 */
[----:B-12-45:R-:W-:Y:S05]  /*d060*/  CALL.ABS.NOINC R2 ;  /* 0x0000000002007343 */ /* 0x036fea0003c00000 */
.L_x_62:
[----:B------:R-:W2:Y:S01]  /*d070*/  LDL R152, [R1+0x1c] ;  /* 0x00001c0001987983 */ /* 0x000ea20000100800 */
[----:B------:R-:W-:Y:S02]  /*d080*/  MOV R16, UR60 ;  /* 0x0000003c00107c02 */ /* 0x000fe40008000f00 */
[----:B--2---:R-:W-:-:S13]  /*d090*/  R2UR UR4, R152 ;  /* 0x00000000980472ca */ /* 0x004fda00000e0000 */
[----:B---3--:R-:W-:-:S05]  /*d0a0*/  MOV R3, UR4 ;  /* 0x0000000400037c02 */ /* 0x008fca0008000f00 */
[----:B------:R-:W-:-:S05]  /*d0b0*/  IMAD R16, R3, 0x2200, R16 ;  /* 0x0000220003107824 */ /* 0x000fca00078e0210 */
[----:B------:R-:W-:-:S04]  /*d0c0*/  IADD3 R19, R16, -0x2200, RZ ;  /* 0xffffde0010137810 */ /* 0x000fc80007ffe0ff */
[----:B------:R-:W-:-:S13]  /*d0d0*/  LOP3.LUT P0, RZ, R19, 0x1b0, RZ, 0xc0, !PT ;  /* 0x000001b013ff7812 */ /* 0x000fda000780c0ff */
[----:B------:R-:W-:Y:S05]  /*d0e0*/  @!P0 BRA `(.L_x_63) ;  /* 0x0000000000408947 */ /* 0x000fea0003800000 */
[----:B------:R-:W-:Y:S01]  /*d0f0*/  MOV R2, 0x0 ;  /* 0x0000000000027802 */ /* 0x000fe20000000f00 */
        /* <DEDUP_REMOVED lines=14> */
[----:B-1--45:R-:W-:Y:S05]  /*d1e0*/  CALL.ABS.NOINC R2 ;  /* 0x0000000002007343 */ /* 0x032fea0003c00000 */
.L_x_63:
[----:B------:R-:W1:Y:S01]  /*d1f0*/  S2R R4, SR_TID.X ;  /* 0x0000000000047919 */ /* 0x000e620000002100 */
[----:B------:R-:W-:Y:S01]  /*d200*/  ULDC.64 UR4, c[0x0][0x730] ;  /* 0x0001cc0000047ab9 */ /* 0x000fe20000000a00 */
[----:B------:R-:W-:Y:S02]  /*d210*/  IADD3 R17, R17, 0x1f, RZ ;  /* 0x0000001f11117810 */ /* 0x000fe40007ffe0ff */
[----:B------:R-:W-:Y:S02]  /*d220*/  ISETP.NE.U32.AND P0, PT, RZ, UR4, PT ;  /* 0x00000004ff007c0c */ /* 0x000fe4000bf05070 */
[----:B------:R-:W-:Y:S02]  /*d230*/  ISETP.GT.U32.AND P1, PT, R17, 0x3e, PT ;  /* 0x0000003e1100780c */ /* 0x000fe40003f24070 */
[----:B------:R-:W-:-:S13]  /*d240*/  ISETP.NE.AND.EX P0, PT, RZ, UR5, PT, P0 ;  /* 0x00000005ff007c0c */ /* 0x000fda000bf05300 */
[----:B----45:R-:W2:Y:S01]  /*d250*/  @P0 LDC R22, c[0x0][0x720] ;  /* 0x0001c800ff160b82 */ /* 0x030ea20000000800 */
[----:B-1----:R-:W-:Y:S02]  /*d260*/  SHF.L.U32 R0, R4, 0x5, RZ ;  /* 0x0000000504007819 */ /* 0x002fe400000006ff */
[----:B------:R-:W-:Y:S02]  /*d270*/  SHF.R.U32.HI R3, RZ, 0x1, R4 ;  /* 0x00000001ff037819 */ /* 0x000fe40000011604 */
[C---:B------:R-:W-:Y:S02]  /*d280*/  LOP3.LUT R2, R0.reuse, 0xc0, RZ, 0xc0, !PT ;  /* 0x000000c000027812 */ /* 0x040fe400078ec0ff */
[----:B------:R-:W-:Y:S02]  /*d290*/  LOP3.LUT R5, R0, 0x20, RZ, 0xc0, !PT ;  /* 0x0000002000057812 */ /* 0x000fe400078ec0ff */
[----:B------:R-:W-:Y:S02]  /*d2a0*/  LOP3.LUT R2, R2, 0x8, R3, 0xf8, !PT ;  /* 0x0000000802027812 */ /* 0x000fe400078ef803 */
[----:B------:R-:W-:-:S02]  /*d2b0*/  SHF.L.U32 R3, R4, 0x2, RZ ;  /* 0x0000000204037819 */ /* 0x000fc400000006ff */
[----:B------:R-:W-:Y:S01]  /*d2c0*/  LEA R5, R18, R5, 0x9 ;  /* 0x0000000512057211 */ /* 0x000fe200078e48ff */
[-C--:B--2---:R-:W-:Y:S01]  /*d2d0*/  FMUL R25, R25, R22.reuse ;  /* 0x0000001619197220 */ /* 0x084fe20000400000 */
[----:B------:R-:W-:Y:S01]  /*d2e0*/  LOP3.LUT R3, R2, 0x18, R3, 0x78, !PT ;  /* 0x0000001802037812 */ /* 0x000fe200078e7803 */
[-C--:B------:R-:W-:Y:S01]  /*d2f0*/  FMUL R2, R27, R22.reuse ;  /* 0x000000161b027220 */ /* 0x080fe20000400000 */
[----:B------:R-:W-:Y:S01]  /*d300*/  LOP3.LUT R0, R0, 0x100, RZ, 0xc0, !PT ;  /* 0x0000010000007812 */ /* 0x000fe200078ec0ff */
[-C--:B------:R-:W-:Y:S01]  /*d310*/  FMUL R7, R30, R22.reuse ;  /* 0x000000161e077220 */ /* 0x080fe20000400000 */
[----:B------:R-:W-:Y:S01]  /*d320*/  LOP3.LUT P0, RZ, R4, 0x4, RZ, 0xc0, !PT ;  /* 0x0000000404ff7812 */ /* 0x000fe2000780c0ff */
[-C--:B------:R-:W-:Y:S01]  /*d330*/  FMUL R4, R24, R22.reuse ;  /* 0x0000001618047220 */ /* 0x080fe20000400000 */
[----:B------:R-:W-:Y:S01]  /*d340*/  IADD3 R0, R3, R5, R0 ;  /* 0x0000000503007210 */ /* 0x000fe20007ffe000 */
        /* <DEDUP_REMOVED lines=12> */
[----:B------:R-:W-:Y:S01]  /*d410*/  F2FP.F16.F32.PACK_AB R5, R2, R5 ;  /* 0x000000050205723e */ /* 0x000fe200000000ff */
[-C--:B------:R-:W-:Y:S01]  /*d420*/  FMUL R12, R41, R22.reuse ;  /* 0x00000016290c7220 */ /* 0x080fe20000400000 */
[----:B------:R-:W-:Y:S01]  /*d430*/  MOV R2, 0x10 ;  /* 0x0000001000027802 */ /* 0x000fe20000000f00 */
[-C--:B------:R-:W-:Y:S01]  /*d440*/  FMUL R3, R40, R22.reuse ;  /* 0x0000001628037220 */ /* 0x080fe20000400000 */
[----:B------:R-:W-:Y:S01]  /*d450*/  LEA R19, R0, R19, 0x1 ;  /* 0x0000001300137211 */ /* 0x000fe200078e08ff */
        /* <DEDUP_REMOVED lines=117> */
[----:B------:R-:W-:Y:S02]  /*dbb0*/  SEL R2, R2, 0xfffffff0, !P0 ;  /* 0xfffffff002027807 */ /* 0x000fe40004000000 */
[----:B------:R-:W-:Y:S01]  /*dbc0*/  IADD3 R25, R19, 0x1000, RZ ;  /* 0x0000100013197810 */ /* 0x000fe20007ffe0ff */
[----:B------:R-:W-:Y:S06]  /*dbd0*/  @P1 BRA `(.L_x_64) ;  /* 0x0000000000041947 */ /* 0x000fec0003800000 */
[----:B------:R-:W-:-:S04]  /*dbe0*/  DEPBAR.LE SB0, 0x1 ;  /* 0x000080400000791a */ /* 0x000fc80000000000 */
.L_x_64:
[----:B------:R-:W-:Y:S05]  /*dbf0*/  WARPSYNC.ALL ;  /* 0x0000000000007948 */ /* 0x000fea0003800000 */
[----:B------:R-:W-:Y:S01]  /*dc00*/  BAR.SYNC.DEFER_BLOCKING 0x1, 0x80 ;  /* 0x0042000000007b1d */ /* 0x000fe20000010000 */
[----:B------:R-:W-:Y:S02]  /*dc10*/  LEA R0, R0, R16, 0x1 ;  /* 0x0000001000007211 */ /* 0x000fe400078e08ff */
[C---:B------:R-:W-:Y:S02]  /*dc20*/  LEA R25, R2.reuse, R25, 0x1 ;  /* 0x0000001902197211 */ /* 0x040fe400078e08ff */
[----:B------:R-:W-:Y:S01]  /*dc30*/  LEA R2, R2, R19, 0x1 ;  /* 0x0000001302027211 */ /* 0x000fe200078e08ff */
[----:B------:R-:W-:Y:S01]  /*dc40*/  BSSY B0, `(.L_x_65) ;  /* 0x0000020000007945 */ /* 0x000fe20003800000 */
[----:B------:R-:W-:-:S02]  /*dc50*/  F2FP.F16.F32.PACK_AB R20, R20, R23 ;  /* 0x000000171414723e */ /* 0x000fc400000000ff */
[----:B------:R-:W-:Y:S02]  /*dc60*/  F2FP.F16.F32.PACK_AB R12, R12, R3 ;  /* 0x000000030c0c723e */ /* 0x000fe400000000ff */
[----:B------:R-:W-:Y:S02]  /*dc70*/  F2FP.F16.F32.PACK_AB R13, R13, R42 ;  /* 0x0000002a0d0d723e */ /* 0x000fe400000000ff */
[----:B------:R-:W-:Y:S02]  /*dc80*/  F2FP.F16.F32.PACK_AB R14, R14, R17 ;  /* 0x000000110e0e723e */ /* 0x000fe400000000ff */
[----:B------:R-:W-:Y:S02]  /*dc90*/  F2FP.F16.F32.PACK_AB R15, R15, R46 ;  /* 0x0000002e0f0f723e */ /* 0x000fe400000000ff */
[----:B------:R-:W-:Y:S02]  /*dca0*/  F2FP.F16.F32.PACK_AB R21, R21, R50 ;  /* 0x000000321515723e */ /* 0x000fe400000000ff */
[----:B------:R-:W-:-:S02]  /*dcb0*/  F2FP.F16.F32.PACK_AB R22, R53, R52 ;  /* 0x000000343516723e */ /* 0x000fc400000000ff */
[----:B------:R-:W-:Y:S01]  /*dcc0*/  F2FP.F16.F32.PACK_AB R23, R55, R54 ;  /* 0x000000363717723e */ /* 0x000fe200000000ff */
[----:B------:R1:W-:Y:S04]  /*dcd0*/  STSM.16.M88.4 [R0+-0x2200], R4 ;  /* 0xffde000400007844 */ /* 0x0003e80000000200 */
[----:B------:R1:W-:Y:S01]  /*dce0*/  STSM.16.M88.4 [R2], R8 ;  /* 0x0000000802007844 */ /* 0x0003e20000000200 */
[----:B------:R-:W-:Y:S01]  /*dcf0*/  @!PT LDS RZ, [RZ] ;  /* 0x00000000fffff984 */ /* 0x000fe20000000800 */
[----:B------:R-:W-:Y:S01]  /*dd00*/  @!PT LDS RZ, [RZ] ;  /* 0x00000000fffff984 */ /* 0x000fe20000000800 */
[----:B------:R-:W-:Y:S01]  /*dd10*/  @!PT LDS RZ, [RZ] ;  /* 0x00000000fffff984 */ /* 0x000fe20000000800 */
[----:B------:R-:W-:Y:S01]  /*dd20*/  @!PT LDS RZ, [RZ] ;  /* 0x00000000fffff984 */ /* 0x000fe20000000800 */
[----:B------:R2:W-:Y:S06]  /*dd30*/  MEMBAR.ALL.CTA ;  /* 0x0000000000007992 */ /* 0x0005ec0000008000 */
[----:B--2---:R-:W2:Y:S02]  /*dd40*/  FENCE.VIEW.ASYNC.S ;  /* 0x00000000000073c6 */ /* 0x004ea40000000000 */
[----:B--2---:R-:W-:Y:S06]  /*dd50*/  BAR.SYNC.DEFER_BLOCKING 0x1, 0x80 ;  /* 0x0042000000007b1d */ /* 0x004fec0000010000 */
[----:B------:R-:W-:Y:S05]  /*dd60*/  @P1 BRA `(.L_x_66) ;  /* 0x0000000000341947 */ /* 0x000fea0003800000 */
[----:B------:R-:W-:Y:S01]  /*dd70*/  S2UR UR12, SR_CTAID.Z ;  /* 0x00000000000c79c3 */ /* 0x000fe20000002700 */
[----:B------:R-:W-:Y:S01]  /*dd80*/  R2UR UR6, R153 ;  /* 0x00000000990672ca */ /* 0x000fe200000e0000 */
[----:B------:R-:W-:Y:S01]  /*dd90*/  ULDC.64 UR4, c[0x0][0x198] ;  /* 0x0000660000047ab9 */ /* 0x000fe20000000a00 */
[----:B------:R-:W-:Y:S01]  /*dda0*/  R2UR UR8, R16 ;  /* 0x00000000100872ca */ /* 0x000fe200000e0000 */
[----:B------:R-:W-:Y:S01]  /*ddb0*/  UIADD3 UR4, UP0, UR4, 0x670, URZ ;  /* 0x0000067004047890 */ /* 0x000fe2000ff1e03f */
[----:B------:R-:W-:-:S03]  /*ddc0*/  UMOV UR9, URZ ;  /* 0x0000003f00097c82 */ /* 0x000fc60008000000 */
[----:B------:R-:W2:Y:S01]  /*ddd0*/  S2UR UR11, SR_CTAID.Y ;  /* 0x00000000000b79c3 */ /* 0x000ea20000002600 */
[----:B------:R-:W-:-:S05]  /*dde0*/  UIADD3.X UR5, URZ, UR5, URZ, UP0, !UPT ;  /* 0x000000053f057290 */ /* 0x000fca00087fe43f */
[----:B------:R-:W-:Y:S02]  /*ddf0*/  USHF.L.U32 UR10, UR6, 0x6, URZ ;  /* 0x00000006060a7899 */ /* 0x000fe4000800063f */
[----:B------:R-:W-:-:S09]  /*de00*/  UIADD3 UR8, UR8, -0x2200, URZ ;  /* 0xffffde0008087890 */ /* 0x000fd2000fffe03f */
[----:B--2---:R2:W-:Y:S01]  /*de10*/  UTMASTG.4D [UR8], [UR4] ;  /* 0x00000008040073b5 */ /* 0x0045e20008018000 */
[----:B------:R0:W-:Y:S01]  /*de20*/  UTMACMDFLUSH ;  /* 0x00000000000079b7 */ /* 0x0001e20000000000 */
[----:B--2---:R-:W-:-:S04]  /*de30*/  DEPBAR.LE SB0, 0x1 ;  /* 0x000080400000791a */ /* 0x004fc80000000000 */
.L_x_66:
[----:B------:R-:W-:Y:S05]  /*de40*/  BSYNC B0 ;  /* 0x0000000000007941 */ /* 0x000fea0003800000 */
.L_x_65:
[----:B------:R-:W-:Y:S01]  /*de50*/  BAR.SYNC.DEFER_BLOCKING 0x1, 0x80 ;  /* 0x0042000000007b1d */ /* 0x000fe20000010000 */
[----:B-1----:R-:W-:Y:S02]  /*de60*/  F2FP.F16.F32.PACK_AB R4, R57, R56 ;  /* 0x000000383904723e */ /* 0x002fe400000000ff */
[----:B------:R-:W-:Y:S02]  /*de70*/  F2FP.F16.F32.PACK_AB R5, R59, R58 ;  /* 0x0000003a3b05723e */ /* 0x000fe400000000ff */
[----:B------:R-:W-:Y:S01]  /*de80*/  F2FP.F16.F32.PACK_AB R6, R61, R60 ;  /* 0x0000003c3d06723e */ /* 0x000fe200000000ff */
[----:B------:R-:W-:Y:S01]  /*de90*/  BSSY B0, `(.L_x_67) ;  /* 0x000001d000007945 */ /* 0x000fe20003800000 */
[----:B------:R-:W-:Y:S02]  /*dea0*/  F2FP.F16.F32.PACK_AB R7, R63, R62 ;  /* 0x0000003e3f07723e */ /* 0x000fe400000000ff */
[----:B------:R-:W-:Y:S02]  /*deb0*/  F2FP.F16.F32.PACK_AB R8, R65, R64 ;  /* 0x000000404108723e */ /* 0x000fe400000000ff */
[----:B------:R-:W-:-:S02]  /*dec0*/  F2FP.F16.F32.PACK_AB R9, R67, R66 ;  /* 0x000000424309723e */ /* 0x000fc400000000ff */
[----:B------:R-:W-:Y:S02]  /*ded0*/  F2FP.F16.F32.PACK_AB R10, R69, R68 ;  /* 0x00000044450a723e */ /* 0x000fe400000000ff */
[----:B------:R-:W-:Y:S01]  /*dee0*/  F2FP.F16.F32.PACK_AB R11, R71, R70 ;  /* 0x00000046470b723e */ /* 0x000fe200000000ff */
[----:B------:R1:W-:Y:S04]  /*def0*/  STSM.16.M88.4 [R19+0x1000], R12 ;  /* 0x0010000c13007844 */ /* 0x0003e80000000200 */
[----:B------:R1:W-:Y:S01]  /*df00*/  STSM.16.M88.4 [R2+0x1000], R20 ;  /* 0x0010001402007844 */ /* 0x0003e20000000200 */
        /* <DEDUP_REMOVED lines=13> */
[----:B------:R-:W-:-:S03]  /*dfe0*/  UMOV UR9, 0x20 ;  /* 0x0000002000097882 */ /* 0x000fc60000000000 */
[----:B------:R-:W2:Y:S01]  /*dff0*/  S2UR UR11, SR_CTAID.Y ;  /* 0x00000000000b79c3 */ /* 0x000ea20000002600 */
[----:B------:R-:W-:-:S05]  /*e000*/  UIADD3.X UR5, URZ, UR5, URZ, UP0, !UPT ;  /* 0x000000053f057290 */ /* 0x000fca00087fe43f */
[----:B------:R-:W-:Y:S02]  /*e010*/  USHF.L.U32 UR10, UR6, 0x6, URZ ;  /* 0x00000006060a7899 */ /* 0x000fe4000800063f */
[----:B------:R-:W-:-:S09]  /*e020*/  UIADD3 UR8, UR8, -0x1200, URZ ;  /* 0xffffee0008087890 */ /* 0x000fd2000fffe03f */
[----:B--2---:R2:W-:Y:S01]  /*e030*/  UTMASTG.4D [UR8], [UR4] ;  /* 0x00000008040073b5 */ /* 0x0045e20008018000 */
[----:B------:R0:W-:Y:S01]  /*e040*/  UTMACMDFLUSH ;  /* 0x00000000000079b7 */ /* 0x0001e20000000000 */
[----:B--2---:R-:W-:-:S04]  /*e050*/  DEPBAR.LE SB0, 0x1 ;  /* 0x000080400000791a */ /* 0x004fc80000000000 */
.L_x_68:
[----:B------:R-:W-:Y:S05]  /*e060*/  BSYNC B0 ;  /* 0x0000000000007941 */ /* 0x000fea0003800000 */
.L_x_67:
        /* <DEDUP_REMOVED lines=10> */
[----:B------:R1:W-:Y:S04]  /*e110*/  STSM.16.M88.4 [R19], R4 ;  /* 0x0000000413007844 */ /* 0x0003e80000000200 */
        /* <DEDUP_REMOVED lines=22> */
.L_x_70:
[----:B------:R-:W-:Y:S05]  /*e280*/  BSYNC B0 ;  /* 0x0000000000007941 */ /* 0x000fea0003800000 */
.L_x_69:
        /* <DEDUP_REMOVED lines=33> */
.L_x_72:
[----:B------:R-:W-:Y:S05]  /*e4a0*/  BSYNC B0 ;  /* 0x0000000000007941 */ /* 0x000fea0003800000 */
.L_x_71:
[----:B------:R-:W-:Y:S01]  /*e4b0*/  BAR.SYNC.DEFER_BLOCKING 0x1, 0x80 ;  /* 0x0042000000007b1d */ /* 0x000fe20000010000 */
[----:B------:R-:W-:Y:S02]  /*e4c0*/  F2FP.F16.F32.PACK_AB R104, R105, R104 ;  /* 0x000000686968723e */ /* 0x000fe400000000ff */
        /* <DEDUP_REMOVED lines=15> */
[----:B---3--:R-:W3:Y:S02]  /*e5c0*/  FENCE.VIEW.ASYNC.S ;  /* 0x00000000000073c6 */ /* 0x008ee40000000000 */
[----:B---3--:R-:W-:Y:S06]  /*e5d0*/  BAR.SYNC.DEFER_BLOCKING 0x1, 0x80 ;  /* 0x0042000000007b1d */ /* 0x008fec0000010000 */
[----:B------:R-:W-:Y:S05]  /*e5e0*/  @P1 BRA `(.L_x_74) ;  /* 0x0000000000341947 */ /* 0x000fea0003800000 */
[----:B------:R-:W-:Y:S01]  /*e5f0*/  S2UR UR12, SR_CTAID.Z ;  /* 0x00000000000c79c3 */ /* 0x000fe20000002700 */
[----:B------:R-:W-:Y:S01]  /*e600*/  R2UR UR6, R153 ;  /* 0x00000000990672ca */ /* 0x000fe200000e0000 */
[----:B------:R-:W-:Y:S01]  /*e610*/  ULDC.64 UR4, c[0x0][0x198] ;  /* 0x0000660000047ab9 */ /* 0x000fe20000000a00 */
[----:B------:R-:W-:Y:S01]  /*e620*/  R2UR UR8, R16 ;  /* 0x00000000100872ca */ /* 0x000fe200000e0000 */
[----:B------:R-:W-:Y:S01]  /*e630*/  UIADD3 UR4, UP0, UR4, 0x670, URZ ;  /* 0x0000067004047890 */ /* 0x000fe2000ff1e03f */
[----:B------:R-:W-:-:S03]  /*e640*/  UMOV UR9, 0x80 ;  /* 0x0000008000097882 */ /* 0x000fc60000000000 */
[----:B------:R-:W3:Y:S01]  /*e650*/  S2UR UR11, SR_CTAID.Y ;  /* 0x00000000000b79c3 */ /* 0x000ee20000002600 */
[----:B------:R-:W-:-:S05]  /*e660*/  UIADD3.X UR5, URZ, UR5, URZ, UP0, !UPT ;  /* 0x000000053f057290 */ /* 0x000fca00087fe43f */
[----:B------:R-:W-:Y:S02]  /*e670*/  USHF.L.U32 UR10, UR6, 0x6, URZ ;  /* 0x00000006060a7899 */ /* 0x000fe4000800063f */
[----:B------:R-:W-:-:S09]  /*e680*/  UIADD3 UR8, UR8, -0x2200, URZ ;  /* 0xffffde0008087890 */ /* 0x000fd2000fffe03f */
[----:B---3--:R3:W-:Y:S01]  /*e690*/  UTMASTG.4D [UR8], [UR4] ;  /* 0x00000008040073b5 */ /* 0x0087e20008018000 */
[----:B------:R0:W-:Y:S01]  /*e6a0*/  UTMACMDFLUSH ;  /* 0x00000000000079b7 */ /* 0x0001e20000000000 */
[----:B---3--:R-:W-:-:S04]  /*e6b0*/  DEPBAR.LE SB0, 0x1 ;  /* 0x000080400000791a */ /* 0x008fc80000000000 */
.L_x_74:
[----:B------:R-:W-:Y:S05]  /*e6c0*/  BSYNC B0 ;  /* 0x0000000000007941 */ /* 0x000fea0003800000 */
.L_x_73:
        /* <DEDUP_REMOVED lines=17> */
[----:B----4-:R-:W4:Y:S02]  /*e7e0*/  FENCE.VIEW.ASYNC.S ;  /* 0x00000000000073c6 */ /* 0x010f240000000000 */
[----:B----4-:R-:W-:Y:S06]  /*e7f0*/  BAR.SYNC.DEFER_BLOCKING 0x1, 0x80 ;  /* 0x0042000000007b1d */ /* 0x010fec0000010000 */
[----:B------:R-:W-:Y:S05]  /*e800*/  @P1 BRA `(.L_x_76) ;  /* 0x0000000000341947 */ /* 0x000fea0003800000 */
[----:B------:R-:W-:Y:S01]  /*e810*/  S2UR UR12, SR_CTAID.Z ;  /* 0x00000000000c79c3 */ /* 0x000fe20000002700 */
[----:B------:R-:W-:Y:S01]  /*e820*/  R2UR UR6, R153 ;  /* 0x00000000990672ca */ /* 0x000fe200000e0000 */
[----:B------:R-:W-:Y:S01]  /*e830*/  ULDC.64 UR4, c[0x0][0x198] ;  /* 0x0000660000047ab9 */ /* 0x000fe20000000a00 */
[----:B------:R-:W-:Y:S01]  /*e840*/  R2UR UR8, R16 ;  /* 0x00000000100872ca */ /* 0x000fe200000e0000 */
[----:B------:R-:W-:Y:S01]  /*e850*/  UIADD3 UR4, UP0, UR4, 0x670, URZ ;  /* 0x0000067004047890 */ /* 0x000fe2000ff1e03f */
[----:B------:R-:W-:-:S03]  /*e860*/  UMOV UR9, 0xa0 ;  /* 0x000000a000097882 */ /* 0x000fc60000000000 */
[----:B------:R-:W4:Y:S01]  /*e870*/  S2UR UR11, SR_CTAID.Y ;  /* 0x00000000000b79c3 */ /* 0x000f220000002600 */
[----:B------:R-:W-:-:S05]  /*e880*/  UIADD3.X UR5, URZ, UR5, URZ, UP0, !UPT ;  /* 0x000000053f057290 */ /* 0x000fca00087fe43f */
[----:B------:R-:W-:Y:S02]  /*e890*/  USHF.L.U32 UR10, UR6, 0x6, URZ ;  /* 0x00000006060a7899 */ /* 0x000fe4000800063f */
[----:B------:R-:W-:-:S09]  /*e8a0*/  UIADD3 UR8, UR8, -0x1200, URZ ;  /* 0xffffee0008087890 */ /* 0x000fd2000fffe03f */
[----:B----4-:R4:W-:Y:S01]  /*e8b0*/  UTMASTG.4D [UR8], [UR4] ;  /* 0x00000008040073b5 */ /* 0x0109e20008018000 */
[----:B------:R0:W-:Y:S01]  /*e8c0*/  UTMACMDFLUSH ;  /* 0x00000000000079b7 */ /* 0x0001e20000000000 */
[----:B----4-:R-:W-:-:S04]  /*e8d0*/  DEPBAR.LE SB0, 0x1 ;  /* 0x000080400000791a */ /* 0x010fc80000000000 */
.L_x_76:
[----:B------:R-:W-:Y:S05]  /*e8e0*/  BSYNC B0 ;  /* 0x0000000000007941 */ /* 0x000fea0003800000 */
.L_x_75:
        /* <DEDUP_REMOVED lines=17> */
[----:B-----5:R-:W5:Y:S02]  /*ea00*/  FENCE.VIEW.ASYNC.S ;  /* 0x00000000000073c6 */ /* 0x020f640000000000 */
[----:B-----5:R-:W-:Y:S06]  /*ea10*/  BAR.SYNC.DEFER_BLOCKING 0x1, 0x80 ;  /* 0x0042000000007b1d */ /* 0x020fec0000010000 */
[----:B------:R-:W-:Y:S05]  /*ea20*/  @P1 BRA `(.L_x_78) ;  /* 0x0000000000341947 */ /* 0x000fea0003800000 */
[----:B------:R-:W-:Y:S01]  /*ea30*/  S2UR UR12, SR_CTAID.Z ;  /* 0x00000000000c79c3 */ /* 0x000fe20000002700 */
[----:B------:R-:W-:Y:S01]  /*ea40*/  R2UR UR6, R153 ;  /* 0x00000000990672ca */ /* 0x000fe200000e0000 */
[----:B------:R-:W-:Y:S01]  /*ea50*/  ULDC.64 UR4, c[0x0][0x198] ;  /* 0x0000660000047ab9 */ /* 0x000fe20000000a00 */
[----:B------:R-:W-:Y:S01]  /*ea60*/  R2UR UR8, R16 ;  /* 0x00000000100872ca */ /* 0x000fe200000e0000 */
[----:B------:R-:W-:Y:S01]  /*ea70*/  UIADD3 UR4, UP0, UR4, 0x670, URZ ;  /* 0x0000067004047890 */ /* 0x000fe2000ff1e03f */
[----:B------:R-:W-:-:S03]  /*ea80*/  UMOV UR9, 0xc0 ;  /* 0x000000c000097882 */ /* 0x000fc60000000000 */
[----:B------:R-:W5:Y:S01]  /*ea90*/  S2UR UR11, SR_CTAID.Y ;  /* 0x00000000000b79c3 */ /* 0x000f620000002600 */
[----:B------:R-:W-:-:S05]  /*eaa0*/  UIADD3.X UR5, URZ, UR5, URZ, UP0, !UPT ;  /* 0x000000053f057290 */ /* 0x000fca00087fe43f */
[----:B------:R-:W-:Y:S02]  /*eab0*/  USHF.L.U32 UR10, UR6, 0x6, URZ ;  /* 0x00000006060a7899 */ /* 0x000fe4000800063f */
[----:B------:R-:W-:-:S09]  /*eac0*/  UIADD3 UR8, UR8, -0x2200, URZ ;  /* 0xffffde0008087890 */ /* 0x000fd2000fffe03f */
[----:B-----5:R1:W-:Y:S01]  /*ead0*/  UTMASTG.4D [UR8], [UR4] ;  /* 0x00000008040073b5 */ /* 0x0203e20008018000 */
[----:B------:R0:W-:Y:S01]  /*eae0*/  UTMACMDFLUSH ;  /* 0x00000000000079b7 */ /* 0x0001e20000000000 */
[----:B-1----:R-:W-:-:S04]  /*eaf0*/  DEPBAR.LE SB0, 0x1 ;  /* 0x000080400000791a */ /* 0x002fc80000000000 */
.L_x_78:
[----:B------:R-:W-:Y:S05]  /*eb00*/  BSYNC B0 ;  /* 0x0000000000007941 */ /* 0x000fea0003800000 */
.L_x_77:
[----:B------:R-:W-:Y:S06]  /*eb10*/  BAR.SYNC.DEFER_BLOCKING 0x1, 0x80 ;  /* 0x0042000000007b1d */ /* 0x000fec0000010000 */
[----:B------:R-:W-:Y:S01]  /*eb20*/  BSSY B0, `(.L_x_79) ;  /* 0x0000017000007945 */ /* 0x000fe20003800000 */
[----:B------:R1:W-:Y:S04]  /*eb30*/  STSM.16.M88.4 [R19+0x1000], R136 ;  /* 0x0010008813007844 */ /* 0x0003e80000000200 */
        /* <DEDUP_REMOVED lines=19> */
[----:B-----5:R1:W-:Y:S02]  /*ec70*/  UTMASTG.4D [UR8], [UR4] ;  /* 0x00000008040073b5 */ /* 0x0203e40008018000 */
[----:B-1----:R0:W-:Y:S02]  /*ec80*/  UTMACMDFLUSH ;  /* 0x00000000000079b7 */ /* 0x0021e40000000000 */
.L_x_80:
[----:B------:R-:W-:Y:S05]  /*ec90*/  BSYNC B0 ;  /* 0x0000000000007941 */ /* 0x000fea0003800000 */
.L_x_79:
[----:B------:R-:W-:Y:S01]  /*eca0*/  R2UR UR4, R152 ;  /* 0x00000000980472ca */ /* 0x000fe200000e0000 */
[----:B------:R-:W-:-:S12]  /*ecb0*/  DEPBAR.LE SB0, 0x0 ;  /* 0x000080000000791a */ /* 0x000fd80000000000 */
[----:B------:R-:W-:-:S04]  /*ecc0*/  UIADD3 UR4, UR4, -0x1, URZ ;  /* 0xffffffff04047890 */ /* 0x000fc8000fffe03f */
[----:B------:R-:W-:-:S04]  /*ecd0*/  USHF.L.U32 UR4, UR4, 0x3, URZ ;  /* 0x0000000304047899 */ /* 0x000fc8000800063f */
[----:B------:R-:W-:-:S04]  /*ece0*/  ULOP3.LUT UR4, UR4, 0x8, URZ, 0xe2, !UPT ;  /* 0x0000000804047892 */ /* 0x000fc8000f8ee23f */
[----:B------:R-:W-:-:S06]  /*ecf0*/  ULOP3.LUT UR4, UR4, 0x18, URZ, 0x3c, !UPT ;  /* 0x0000001804047892 */ /* 0x000fcc000f8e3c3f */
[----:B------:R-:W-:-:S04]  /*ed00*/  MOV R0, UR4 ;  /* 0x0000000400007c02 */ /* 0x000fc80008000f00 */
[----:B------:R-:W-:Y:S01]  /*ed10*/  SYNCS.ARRIVE.TRANS64.A1T0 RZ, [R0+UR60+0x60090], RZ ;  /* 0x060090ff00ff79a7 */ /* 0x000fe2000810003c */
[----:B------:R-:W-:Y:S05]  /*ed20*/  EXIT ;  /* 0x000000000000794d */ /* 0x000fea0003800000 */
.L_x_6:
[----:B------:R-:W-:-:S08]  /*ed30*/  UISETP.NE.AND UP0, UPT, UR8, 0x1, UPT ;  /* 0x000000010800788c */ /* 0x000fd0000bf05270 */
[----:B------:R-:W1:-:S00]  /*ed40*/  USETMAXREG.DEALLOC.CTAPOOL 0x18 ;  /* 0x00000018000079c8 */ /* 0x000e4000080e0500 */
[----:B------:R-:W-:-:S13]  /*ed50*/  PLOP3.LUT P0, PT, PT, PT, UP0, 0x80, 0x0 ;  /* 0x000000000000781c */ /* 0x000fda0003f0f008 */
[----:B------:R-:W-:Y:S05]  /*ed60*/  @P0 EXIT ;  /* 0x000000000000094d */ /* 0x000fea0003800000 */
[----:B------:R-:W2:Y:S01]  /*ed70*/  S2UR UR11, SR_CTAID.X ;  /* 0x00000000000b79c3 */ /* 0x000ea20000002500 */
[----:B------:R-:W-:Y:S01]  /*ed80*/  ULDC UR4, c[0x0][0x28c] ;  /* 0x0000a30000047ab9 */ /* 0x000fe20000000800 */
[----:B------:R-:W-:Y:S01]  /*ed90*/  ELECT P3, URZ, PT ;  /* 0x00000000003f782f */ /* 0x000fe20003860000 */
[----:B------:R-:W-:Y:S01]  /*eda0*/  BSSY B0, `(.L_x_81) ;  /* 0x0000043000007945 */ /* 0x000fe20003800000 */
[----:B------:R-:W-:Y:S01]  /*edb0*/  UIADD3 UR5, UR4, 0x7f, URZ ;  /* 0x0000007f04057890 */ /* 0x000fe2000fffe03f */
[----:B-1----:R-:W-:Y:S02]  /*edc0*/  CS2R R2, SRZ ;  /* 0x0000000000027805 */ /* 0x002fe4000001ff00 */
[----:B------:R-:W-:Y:S01]  /*edd0*/  MOV R7, RZ ;  /* 0x000000ff00077202 */ /* 0x000fe20000000f00 */
[----:B------:R-:W-:Y:S01]  /*ede0*/  USHF.R.S32.HI UR6, URZ, 0x1f, UR5 ;  /* 0x0000001f3f067899 */ /* 0x000fe20008011405 */
[----:B------:R-:W1:Y:S03]  /*edf0*/  S2UR UR44, SR_CTAID.Y ;  /* 0x00000000002c79c3 */ /* 0x000e660000002600 */
[----:B------:R-:W-:-:S04]  /*ee00*/  ULEA.HI UR6, UR6, UR5, URZ, 0x7 ;  /* 0x0000000506067291 */ /* 0x000fc8000f8f383f */
[----:B------:R-:W-:Y:S01]  /*ee10*/  USHF.R.S32.HI UR6, URZ, 0x7, UR6 ;  /* 0x000000073f067899 */ /* 0x000fe20008011406 */
[----:B------:R-:W3:Y:S01]  /*ee20*/  S2UR UR45, SR_CTAID.Z ;  /* 0x00000000002d79c3 */ /* 0x000ee20000002700 */
[----:B--2---:R-:W-:-:S04]  /*ee30*/  USHF.L.U32 UR11, UR11, 0x7, URZ ;  /* 0x000000070b0b7899 */ /* 0x004fc8000800063f */
[----:B------:R-:W-:-:S04]  /*ee40*/  UIADD3 UR4, UR11, 0xff, URZ ;  /* 0x000000ff0b047890 */ /* 0x000fc8000fffe03f */
[----:B------:R-:W-:-:S04]  /*ee50*/  USHF.R.U32.HI UR4, URZ, 0x7, UR4 ;  /* 0x000000073f047899 */ /* 0x000fc80008011604 */
[----:B------:R-:W-:-:S04]  /*ee60*/  UISETP.LT.AND UP0, UPT, UR4, UR6, UPT ;  /* 0x000000060400728c */ /* 0x000fc8000bf01270 */
[----:B------:R-:W-:Y:S01]  /*ee70*/  USEL UR4, UR4, UR6, UP0 ;  /* 0x0000000604047287 */ /* 0x000fe20008000000 */
[----:B-1-3--:R-:W-:Y:S11]  /*ee80*/  @!P3 BRA `(.L_x_82) ;  /* 0x0000000000d0b947 */ /* 0x00aff60003800000 */
[----:B------:R-:W1:Y:S01]  /*ee90*/  S2R R4, SR_CgaCtaId ;  /* 0x0000000000047919 */ /* 0x000e620000008800 */
[----:B------:R-:W-:Y:S02]  /*eea0*/  MOV R3, 0x400 ;  /* 0x0000040000037802 */ /* 0x000fe40000000f00 */
[----:B------:R-:W-:Y:S02]  /*eeb0*/  MOV R5, 0x1 ;  /* 0x0000000100057802 */ /* 0x000fe40000000f00 */
[----:B-1----:R-:W-:Y:S02]  /*eec0*/  LEA R4, R4, R3, 0x18 ;  /* 0x0000000304047211 */ /* 0x002fe400078ec0ff */
[----:B------:R-:W-:-:S04]  /*eed0*/  SHF.L.U32 R3, R5, 0x1f, RZ ;  /* 0x0000001f05037819 */ /* 0x000fc800000006ff */
[----:B------:R-:W1:Y:S02]  /*eee0*/  SYNCS.PHASECHK.TRANS64.TRYWAIT P0, [R4+URZ+0x60060], R3 ;  /* 0x06006003040075a7 */ /* 0x000e64000800017f */
[----:B-1----:R-:W-:Y:S05]  /*eef0*/  @!P0 BRA `(.L_x_83) ;  /* 0x0000001800848947 */ /* 0x002fea0003800000 */
.L_x_120:
[----:B------:R-:W-:Y:S01]  /*ef00*/  ULOP3.LUT UR5, UR14, 0x2, URZ, 0xfc, !UPT ;  /* 0x000000020e057892 */ /* 0x000fe2000f8efc3f */
[----:B-1----:R-:W-:-:S03]  /*ef10*/  @P2 MOV R3, 0x8000 ;  /* 0x0000800000032802 */ /* 0x002fc60000000f00 */
[----:B------:R-:W-:Y:S01]  /*ef20*/  UPRMT UR5, UR5, 0x9910, URZ ;  /* 0x0000991005057896 */ /* 0x000fe2000800003f */
[----:B------:R1:W-:Y:S03]  /*ef30*/  @P2 SYNCS.ARRIVE.TRANS64 RZ, [R4+URZ+0x60050], R3 ;  /* 0x0600500304ff29a7 */ /* 0x0003e6000800003f */
[----:B------:R-:W-:-:S06]  /*ef40*/  UISETP.NE.AND UP0, UPT, UR5, 0x2, UPT ;  /* 0x000000020500788c */ /* 0x000fcc000bf05270 */
[----:B------:R-:W-:-:S13]  /*ef50*/  PLOP3.LUT P0, PT, PT, PT, UP0, 0x80, 0x0 ;  /* 0x000000000000781c */ /* 0x000fda0003f0f008 */
[----:B-1----:R-:W-:Y:S05]  /*ef60*/  @P0 BRA `(.L_x_84) ;  /* 0x0000000000040947 */ /* 0x002fea0003800000 */
[----:B------:R-:W-:Y:S01]  /*ef70*/  BPT.TRAP 0x1 ;  /* 0x000000040000795c */ /* 0x000fe20000300000 */
.L_x_84:
[----:B------:R-:W-:-:S04]  /*ef80*/  LOP3.LUT P0, RZ, R0, 0x1f, RZ, 0xc0, !PT ;  /* 0x0000001f00ff7812 */ /* 0x000fc8000780c0ff */
[----:B------:R-:W-:-:S13]  /*ef90*/  PLOP3.LUT P0, PT, P0, P2, PT, 0x2a, 0x0 ;  /* 0x000000000000781c */ /* 0x000fda0000704572 */
[----:B------:R-:W-:Y:S05]  /*efa0*/  @P0 BRA `(.L_x_85) ;  /* 0x0000000000040947 */ /* 0x000fea0003800000 */
[----:B------:R-:W-:Y:S01]  /*efb0*/  BPT.TRAP 0x1 ;  /* 0x000000040000795c */ /* 0x000fe20000300000 */
.L_x_85:
[----:B------:R-:W-:Y:S01]  /*efc0*/  R2UR UR8, R4 ;  /* 0x00000000040872ca */ /* 0x000fe200000e0000 */
[----:B------:R-:W-:Y:S01]  /*efd0*/  ULDC.64 UR6, c[0x0][0x198] ;  /* 0x0000660000067ab9 */ /* 0x000fe20000000a00 */
[----:B------:R-:W-:Y:S01]  /*efe0*/  UMOV UR22, 0x0 ;  /* 0x0000000000167882 */ /* 0x000fe20000000000 */
[----:B------:R-:W-:Y:S01]  /*eff0*/  UIADD3 UR6, UP0, UR6, 0xf0, URZ ;  /* 0x000000f006067890 */ /* 0x000fe2000ff1e03f */
[----:B------:R-:W-:Y:S01]  /*f000*/  MOV R7, 0x40 ;  /* 0x0000004000077802 */ /* 0x000fe20000000f00 */
[----:B------:R-:W-:Y:S01]  /*f010*/  UMOV UR23, 0x10000000 ;  /* 0x1000000000177882 */ /* 0x000fe20000000000 */
[----:B------:R-:W-:Y:S01]  /*f020*/  UMOV UR10, URZ ;  /* 0x0000003f000a7c82 */ /* 0x000fe20008000000 */
[----:B------:R-:W-:Y:S01]  /*f030*/  UIADD3.X UR7, URZ, UR7, URZ, UP0, !UPT ;  /* 0x000000073f077290 */ /* 0x000fe200087fe43f */
[----:B------:R-:W-:Y:S01]  /*f040*/  MOV R3, 0x1 ;  /* 0x0000000100037802 */ /* 0x000fe20000000f00 */
[----:B------:R-:W-:Y:S01]  /*f050*/  UMOV UR12, UR44 ;  /* 0x0000002c000c7c82 */ /* 0x000fe20008000000 */
[----:B------:R-:W-:Y:S01]  /*f060*/  UMOV UR13, UR45 ;  /* 0x0000002d000d7c82 */ /* 0x000fe20008000000 */
[----:B------:R-:W-:Y:S01]  /*f070*/  UMOV UR26, 0x40 ;  /* 0x00000040001a7882 */ /* 0x000fe20000000000 */
[----:B------:R-:W-:Y:S01]  /*f080*/  UMOV UR27, UR11 ;  /* 0x0000000b001b7c82 */ /* 0x000fe20008000000 */
[----:B------:R-:W-:-:S02]  /*f090*/  UIADD3 UR9, UR8, 0x60050, URZ ;  /* 0x0006005008097890 */ /* 0x000fc4000fffe03f */
[----:B------:R-:W-:Y:S02]  /*f0a0*/  UIADD3 UR24, UR8, 0x2000, URZ ;  /* 0x0000200008187890 */ /* 0x000fe4000fffe03f */
[----:B------:R-:W-:Y:S02]  /*f0b0*/  UIADD3 UR16, UR8, 0x4000, URZ ;  /* 0x0000400008107890 */ /* 0x000fe4000fffe03f */
[----:B------:R-:W-:Y:S01]  /*f0c0*/  UIADD3 UR40, UR8, 0x6000, URZ ;  /* 0x0000600008287890 */ /* 0x000fe2000fffe03f */
[----:B------:R-:W-:Y:S01]  /*f0d0*/  UMOV UR28, UR44 ;  /* 0x0000002c001c7c82 */ /* 0x000fe20008000000 */
[----:B------:R-:W-:Y:S01]  /*f0e0*/  UMOV UR29, UR45 ;  /* 0x0000002d001d7c82 */ /* 0x000fe20008000000 */
[----:B------:R-:W-:Y:S01]  /*f0f0*/  UMOV UR25, UR9 ;  /* 0x0000000900197c82 */ /* 0x000fe20008000000 */
[----:B------:R-:W-:Y:S01]  /*f100*/  UMOV UR18, 0x80 ;  /* 0x0000008000127882 */ /* 0x000fe20000000000 */
[----:B------:R-:W-:Y:S01]  /*f110*/  UMOV UR19, UR11 ;  /* 0x0000000b00137c82 */ /* 0x000fe20008000000 */
[----:B------:R-:W-:Y:S01]  /*f120*/  UMOV UR20, UR44 ;  /* 0x0000002c00147c82 */ /* 0x000fe20008000000 */
[----:B------:R1:W-:Y:S01]  /*f130*/  UTMALDG.4D [UR8], [UR6], desc[UR22] ;  /* 0x00001608060075b4 */ /* 0x0003e20008019000 */
[----:B------:R-:W-:Y:S01]  /*f140*/  UMOV UR21, UR45 ;  /* 0x0000002d00157c82 */ /* 0x000fe20008000000 */
[----:B------:R-:W-:Y:S01]  /*f150*/  UMOV UR17, UR9 ;  /* 0x0000000900117c82 */ /* 0x000fe20008000000 */
[----:B------:R-:W-:Y:S01]  /*f160*/  UMOV UR42, 0xc0 ;  /* 0x000000c0002a7882 */ /* 0x000fe20000000000 */
[----:B------:R-:W-:Y:S01]  /*f170*/  UMOV UR43, UR11 ;  /* 0x0000000b002b7c82 */ /* 0x000fe20008000000 */
[----:B------:R-:W-:Y:S01]  /*f180*/  UMOV UR41, UR9 ;  /* 0x0000000900297c82 */ /* 0x000fe20008000000 */
[----:B------:R1:W-:Y:S01]  /*f190*/  UTMALDG.4D [UR24], [UR6], desc[UR22] ;  /* 0x00001618060075b4 */ /* 0x0003e20008019000 */
[----:B------:R1:W-:Y:S01]  /*f1a0*/  UTMALDG.4D [UR16], [UR6], desc[UR22] ;  /* 0x00001610060075b4 */ /* 0x0003e20008019000 */
[----:B------:R1:W-:Y:S02]  /*f1b0*/  UTMALDG.4D [UR40], [UR6], desc[UR22] ;  /* 0x00001628060075b4 */ /* 0x0003e40008019000 */
[----:B-1----:R-:W-:Y:S01]  /*f1c0*/  NOP ;  /* 0x0000000000007918 */ /* 0x002fe20000000000 */
.L_x_82:
[----:B------:R-:W-:Y:S05]  /*f1d0*/  BSYNC B0 ;  /* 0x0000000000007941 */ /* 0x000fea0003800000 */
.L_x_81:
[----:B------:R-:W-:Y:S01]  /*f1e0*/  ISETP.LT.AND P4, PT, RZ, UR4, P3 ;  /* 0x00000004ff007c0c */ /* 0x000fe20009f81270 */
[----:B------:R-:W-:-:S12]  /*f1f0*/  BSSY B0, `(.L_x_86) ;  /* 0x0000037000007945 */ /* 0x000fd80003800000 */
[----:B------:R-:W-:Y:S05]  /*f200*/  @!P4 BRA `(.L_x_87) ;  /* 0x0000000000d4c947 */ /* 0x000fea0003800000 */
[----:B------:R-:W1:Y:S01]  /*f210*/  S2R R5, SR_CgaCtaId ;  /* 0x0000000000057919 */ /* 0x000e620000008800 */
[----:B------:R-:W-:-:S04]  /*f220*/  MOV R2, 0x400 ;  /* 0x0000040000027802 */ /* 0x000fc80000000f00 */
[----:B-1----:R-:W-:Y:S02]  /*f230*/  LEA R5, R5, R2, 0x18 ;  /* 0x0000000205057211 */ /* 0x002fe400078ec0ff */
[----:B------:R-:W-:-:S04]  /*f240*/  MOV R2, 0x1 ;  /* 0x0000000100027802 */ /* 0x000fc80000000f00 */
[----:B------:R-:W-:-:S04]  /*f250*/  SHF.L.U32 R2, R2, 0x1f, RZ ;  /* 0x0000001f02027819 */ /* 0x000fc800000006ff */
[----:B------:R-:W1:Y:S02]  /*f260*/  SYNCS.PHASECHK.TRANS64.TRYWAIT P0, [R5+URZ+0x60028], R2 ;  /* 0x06002802050075a7 */ /* 0x000e64000800017f */
[----:B-1----:R-:W-:Y:S05]  /*f270*/  @!P0 BRA `(.L_x_88) ;  /* 0x0000001400b88947 */ /* 0x002fea0003800000 */
.L_x_121:
        /* <DEDUP_REMOVED lines=8> */
.L_x_89:
[----:B------:R-:W-:-:S04]  /*f300*/  LOP3.LUT P0, RZ, R0, 0x1f, RZ, 0xc0, !PT ;  /* 0x0000001f00ff7812 */ /* 0x000fc8000780c0ff */
[----:B------:R-:W-:-:S13]  /*f310*/  PLOP3.LUT P0, PT, P0, P2, PT, 0x2a, 0x0 ;  /* 0x000000000000781c */ /* 0x000fda0000704572 */
[----:B------:R-:W-:Y:S05]  /*f320*/  @P0 BRA `(.L_x_90) ;  /* 0x0000000000040947 */ /* 0x000fea0003800000 */
[----:B------:R-:W-:Y:S01]  /*f330*/  BPT.TRAP 0x1 ;  /* 0x000000040000795c */ /* 0x000fe20000300000 */
.L_x_90:
[----:B------:R-:W-:Y:S01]  /*f340*/  R2UR UR40, R5 ;  /* 0x00000000052872ca */ /* 0x000fe200000e0000 */
[----:B------:R-:W-:Y:S01]  /*f350*/  ULDC.64 UR6, c[0x0][0x198] ;  /* 0x0000660000067ab9 */ /* 0x000fe20000000a00 */
[----:B------:R-:W-:Y:S01]  /*f360*/  UMOV UR19, URZ ;  /* 0x0000003f00137c82 */ /* 0x000fe20008000000 */
[----:B------:R-:W-:Y:S01]  /*f370*/  UIADD3 UR6, UP0, UR6, 0x1f0, URZ ;  /* 0x000001f006067890 */ /* 0x000fe2000ff1e03f */
[----:B------:R-:W-:Y:S01]  /*f380*/  MOV R2, 0x1 ;  /* 0x0000000100027802 */ /* 0x000fe20000000f00 */
[----:B------:R-:W-:Y:S01]  /*f390*/  UMOV UR8, 0x0 ;  /* 0x0000000000087882 */ /* 0x000fe20000000000 */
[----:B------:R-:W-:Y:S01]  /*f3a0*/  UMOV UR9, 0x10000000 ;  /* 0x1000000000097882 */ /* 0x000fe20000000000 */
[----:B------:R-:W-:Y:S01]  /*f3b0*/  UIADD3.X UR7, URZ, UR7, URZ, UP0, !UPT ;  /* 0x000000073f077290 */ /* 0x000fe200087fe43f */
[----:B------:R-:W-:Y:S01]  /*f3c0*/  UMOV UR18, URZ ;  /* 0x0000003f00127c82 */ /* 0x000fe20008000000 */
[----:B------:R-:W-:Y:S01]  /*f3d0*/  UMOV UR20, UR44 ;  /* 0x0000002c00147c82 */ /* 0x000fe20008000000 */
[----:B------:R-:W-:Y:S01]  /*f3e0*/  UMOV UR21, UR45 ;  /* 0x0000002d00157c82 */ /* 0x000fe20008000000 */
[----:B------:R-:W-:-:S02]  /*f3f0*/  UMOV UR34, 0x40 ;  /* 0x0000004000227882 */ /* 0x000fc40000000000 */
[----:B------:R-:W-:Y:S02]  /*f400*/  UIADD3 UR16, UR40, 0x10000, URZ ;  /* 0x0001000028107890 */ /* 0x000fe4000fffe03f */
[----:B------:R-:W-:Y:S02]  /*f410*/  UIADD3 UR17, UR40, 0x60000, URZ ;  /* 0x0006000028117890 */ /* 0x000fe4000fffe03f */
[----:B------:R-:W-:Y:S02]  /*f420*/  UIADD3 UR32, UR40, 0x14000, URZ ;  /* 0x0001400028207890 */ /* 0x000fe4000fffe03f */
[----:B------:R-:W-:Y:S02]  /*f430*/  UIADD3 UR24, UR40, 0x18000, URZ ;  /* 0x0001800028187890 */ /* 0x000fe4000fffe03f */
[----:B------:R-:W-:Y:S01]  /*f440*/  UIADD3 UR40, UR40, 0x1c000, URZ ;  /* 0x0001c00028287890 */ /* 0x000fe2000fffe03f */
[----:B------:R-:W-:Y:S01]  /*f450*/  UMOV UR36, UR44 ;  /* 0x0000002c00247c82 */ /* 0x000fe20008000000 */
        /* <DEDUP_REMOVED lines=16> */
.L_x_87:
[----:B------:R-:W-:Y:S05]  /*f560*/  BSYNC B0 ;  /* 0x0000000000007941 */ /* 0x000fea0003800000 */
.L_x_86:
[----:B------:R-:W-:Y:S04]  /*f570*/  BSSY B0, `(.L_x_91) ;  /* 0x000003a000007945 */ /* 0x000fe80003800000 */
[----:B------:R-:W-:Y:S05]  /*f580*/  @!P3 BRA `(.L_x_92) ;  /* 0x0000000000e0b947 */ /* 0x000fea0003800000 */
[----:B------:R-:W1:Y:S01]  /*f590*/  S2R R5, SR_CgaCtaId ;  /* 0x0000000000057919 */ /* 0x000e620000008800 */
[----:B------:R-:W-:-:S04]  /*f5a0*/  MOV R4, 0x400 ;  /* 0x0000040000047802 */ /* 0x000fc80000000f00 */
[----:B-1----:R-:W-:Y:S02]  /*f5b0*/  LEA R6, R5, R4, 0x18 ;  /* 0x0000000405067211 */ /* 0x002fe400078ec0ff */
[----:B------:R-:W-:Y:S02]  /*f5c0*/  MOV R5, 0x1 ;  /* 0x0000000100057802 */ /* 0x000fe40000000f00 */
[----:B------:R-:W-:Y:S02]  /*f5d0*/  LEA R4, R3, R6, 0x3 ;  /* 0x0000000603047211 */ /* 0x000fe400078e18ff */
[----:B------:R-:W-:-:S04]  /*f5e0*/  SHF.L.U32 R5, R5, 0x1f, RZ ;  /* 0x0000001f05057819 */ /* 0x000fc800000006ff */
[----:B------:R-:W1:Y:S02]  /*f5f0*/  SYNCS.PHASECHK.TRANS64.TRYWAIT P0, [R4+URZ+0x60060], R5 ;  /* 0x06006005040075a7 */ /* 0x000e64000800017f */
[----:B-1----:R-:W-:Y:S05]  /*f600*/  @!P0 BRA `(.L_x_93) ;  /* 0x0000001000e88947 */ /* 0x002fea0003800000 */
.L_x_122:
        /* <DEDUP_REMOVED lines=8> */
.L_x_94:
[----:B------:R-:W-:-:S04]  /*f690*/  LOP3.LUT P0, RZ, R0, 0x1f, RZ, 0xc0, !PT ;  /* 0x0000001f00ff7812 */ /* 0x000fc8000780c0ff */
[----:B------:R-:W-:-:S13]  /*f6a0*/  PLOP3.LUT P0, PT, P0, P2, PT, 0x2a, 0x0 ;  /* 0x000000000000781c */ /* 0x000fda0000704572 */
[----:B------:R-:W-:Y:S05]  /*f6b0*/  @P0 BRA `(.L_x_95) ;  /* 0x0000000000040947 */ /* 0x000fea0003800000 */
[----:B------:R-:W-:Y:S01]  /*f6c0*/  BPT.TRAP 0x1 ;  /* 0x000000040000795c */ /* 0x000fe20000300000 */
.L_x_95:
[----:B------:R-:W-:Y:S01]  /*f6d0*/  R2UR UR32, R3 ;  /* 0x00000000032072ca */ /* 0x000fe200000e0000 */
[----:B------:R-:W-:Y:S01]  /*f6e0*/  ULDC.64 UR6, c[0x0][0x198] ;  /* 0x0000660000067ab9 */ /* 0x000fe20000000a00 */
[----:B------:R-:W-:Y:S01]  /*f6f0*/  R2UR UR5, R6 ;  /* 0x00000000060572ca */ /* 0x000fe200000e0000 */
[----:B------:R-:W-:Y:S01]  /*f700*/  UIADD3 UR6, UP0, UR6, 0xf0, URZ ;  /* 0x000000f006067890 */ /* 0x000fe2000ff1e03f */
[----:B------:R-:W-:Y:S01]  /*f710*/  R2UR UR33, R4 ;  /* 0x00000000042172ca */ /* 0x000fe200000e0000 */
[----:B------:R-:W-:Y:S01]  /*f720*/  UMOV UR8, 0x0 ;  /* 0x0000000000087882 */ /* 0x000fe20000000000 */
[----:B------:R-:W-:Y:S01]  /*f730*/  R2UR UR35, R7 ;  /* 0x00000000072372ca */ /* 0x000fe200000e0000 */
[----:B------:R-:W-:Y:S01]  /*f740*/  UIADD3.X UR7, URZ, UR7, URZ, UP0, !UPT ;  /* 0x000000073f077290 */ /* 0x000fe200087fe43f */
[----:B------:R-:W-:Y:S01]  /*f750*/  UMOV UR9, 0x10000000 ;  /* 0x1000000000097882 */ /* 0x000fe20000000000 */
[----:B------:R-:W-:Y:S01]  /*f760*/  UMOV UR34, URZ ;  /* 0x0000003f00227c82 */ /* 0x000fe20008000000 */
[----:B------:R-:W-:Y:S01]  /*f770*/  UMOV UR36, UR44 ;  /* 0x0000002c00247c82 */ /* 0x000fe20008000000 */
[----:B------:R-:W-:Y:S01]  /*f780*/  UMOV UR37, UR45 ;  /* 0x0000002d00257c82 */ /* 0x000fe20008000000 */
[----:B------:R-:W-:Y:S01]  /*f790*/  UMOV UR42, 0x40 ;  /* 0x00000040002a7882 */ /* 0x000fe20000000000 */
[----:B------:R-:W-:-:S02]  /*f7a0*/  UMOV UR26, 0x80 ;  /* 0x00000080001a7882 */ /* 0x000fc40000000000 */
[----:B------:R-:W-:Y:S02]  /*f7b0*/  ULEA UR32, UR32, UR5, 0xf ;  /* 0x0000000520207291 */ /* 0x000fe4000f8e783f */
[----:B------:R-:W-:Y:S02]  /*f7c0*/  UIADD3 UR33, UR33, 0x60050, URZ ;  /* 0x0006005021217890 */ /* 0x000fe4000fffe03f */
[----:B------:R-:W-:Y:S02]  /*f7d0*/  UIADD3 UR35, UR11, UR35, URZ ;  /* 0x000000230b237290 */ /* 0x000fe4000fffe03f */
[----:B------:R-:W-:Y:S02]  /*f7e0*/  UIADD3 UR40, UR32, 0x2000, URZ ;  /* 0x0000200020287890 */ /* 0x000fe4000fffe03f */
[----:B------:R-:W-:Y:S02]  /*f7f0*/  UIADD3 UR24, UR32, 0x4000, URZ ;  /* 0x0000400020187890 */ /* 0x000fe4000fffe03f */
[----:B------:R-:W-:Y:S01]  /*f800*/  UIADD3 UR16, UR32, 0x6000, URZ ;  /* 0x0000600020107890 */ /* 0x000fe2000fffe03f */
[----:B------:R-:W-:Y:S01]  /*f810*/  UMOV UR41, UR33 ;  /* 0x0000002100297c82 */ /* 0x000fe20008000000 */
[----:B------:R-:W-:Y:S01]  /*f820*/  UMOV UR43, UR35 ;  /* 0x00000023002b7c82 */ /* 0x000fe20008000000 */
        /* <DEDUP_REMOVED lines=8> */
[----:B------:R-:W-:Y:S01]  /*f8b0*/  UMOV UR17, UR33 ;  /* 0x0000002100117c82 */ /* 0x000fe20008000000 */
[----:B------:R-:W-:Y:S01]  /*f8c0*/  UMOV UR19, UR35 ;  /* 0x0000002300137c82 */ /* 0x000fe20008000000 */
[----:B------:R1:W-:Y:S01]  /*f8d0*/  UTMALDG.4D [UR40], [UR6], desc[UR8] ;  /* 0x00000828060075b4 */ /* 0x0003e20008019000 */
[----:B------:R1:W-:Y:S01]  /*f8e0*/  UTMALDG.4D [UR24], [UR6], desc[UR8] ;  /* 0x00000818060075b4 */ /* 0x0003e20008019000 */
[----:B------:R1:W-:Y:S02]  /*f8f0*/  UTMALDG.4D [UR16], [UR6], desc[UR8] ;  /* 0x00000810060075b4 */ /* 0x0003e40008019000 */
[----:B-1----:R-:W-:Y:S01]  /*f900*/  NOP ;  /* 0x0000000000007918 */ /* 0x002fe20000000000 */
.L_x_92:
[----:B------:R-:W-:Y:S05]  /*f910*/  BSYNC B0 ;  /* 0x0000000000007941 */ /* 0x000fea0003800000 */
.L_x_91:
[----:B------:R-:W-:Y:S01]  /*f920*/  BSSY B0, `(.L_x_96) ;  /* 0x000003c000007945 */ /* 0x000fe20003800000 */
[----:B------:R-:W-:-:S03]  /*f930*/  MOV R8, RZ ;  /* 0x000000ff00087202 */ /* 0x000fc60000000f00 */
        /* <DEDUP_REMOVED lines=9> */
.L_x_123:
        /* <DEDUP_REMOVED lines=8> */
.L_x_99:
[----:B------:R-:W-:-:S04]  /*fa50*/  LOP3.LUT P0, RZ, R0, 0x1f, RZ, 0xc0, !PT ;  /* 0x0000001f00ff7812 */ /* 0x000fc8000780c0ff */
[----:B------:R-:W-:-:S13]  /*fa60*/  PLOP3.LUT P0, PT, P0, P2, PT, 0x2a, 0x0 ;  /* 0x000000000000781c */ /* 0x000fda0000704572 */
[----:B------:R-:W-:Y:S05]  /*fa70*/  @P0 BRA `(.L_x_100) ;  /* 0x0000000000040947 */ /* 0x000fea0003800000 */
[----:B------:R-:W-:Y:S01]  /*fa80*/  BPT.TRAP 0x1 ;  /* 0x000000040000795c */ /* 0x000fe20000300000 */
.L_x_100:
[C---:B------:R-:W-:Y:S01]  /*fa90*/  LEA R5, R2.reuse, R5, 0x10 ;  /* 0x0000000502057211 */ /* 0x040fe200078e80ff */
[----:B------:R-:W-:Y:S01]  /*faa0*/  ULDC.64 UR6, c[0x0][0x198] ;  /* 0x0000660000067ab9 */ /* 0x000fe20000000a00 */
[----:B------:R-:W-:Y:S01]  /*fab0*/  R2UR UR33, R3 ;  /* 0x00000000032172ca */ /* 0x000fe200000e0000 */
[----:B------:R-:W-:Y:S01]  /*fac0*/  UIADD3 UR6, UP0, UR6, 0x2f0, URZ ;  /* 0x000002f006067890 */ /* 0x000fe2000ff1e03f */
[----:B------:R-:W-:Y:S01]  /*fad0*/  R2UR UR16, R5 ;  /* 0x00000000051072ca */ /* 0x000fe200000e0000 */
[----:B------:R-:W-:Y:S01]  /*fae0*/  UMOV UR35, URZ ;  /* 0x0000003f00237c82 */ /* 0x000fe20008000000 */
[----:B------:R-:W-:Y:S01]  /*faf0*/  UMOV UR8, 0x0 ;  /* 0x0000000000087882 */ /* 0x000fe20000000000 */
[----:B------:R-:W-:Y:S01]  /*fb00*/  UIADD3.X UR7, URZ, UR7, URZ, UP0, !UPT ;  /* 0x000000073f077290 */ /* 0x000fe200087fe43f */
[----:B------:R-:W-:Y:S01]  /*fb10*/  MOV R8, 0x1 ;  /* 0x0000000100087802 */ /* 0x000fe20000000f00 */
[----:B------:R-:W-:Y:S01]  /*fb20*/  UMOV UR9, 0x10000000 ;  /* 0x1000000000097882 */ /* 0x000fe20000000000 */
[----:B------:R-:W-:Y:S01]  /*fb30*/  UMOV UR34, URZ ;  /* 0x0000003f00227c82 */ /* 0x000fe20008000000 */
[----:B------:R-:W-:Y:S01]  /*fb40*/  UMOV UR36, UR44 ;  /* 0x0000002c00247c82 */ /* 0x000fe20008000000 */
[----:B------:R-:W-:Y:S01]  /*fb50*/  UMOV UR37, UR45 ;  /* 0x0000002d00257c82 */ /* 0x000fe20008000000 */
[----:B------:R-:W-:Y:S01]  /*fb60*/  UMOV UR42, 0x40 ;  /* 0x00000040002a7882 */ /* 0x000fe20000000000 */
[----:B------:R-:W-:Y:S01]  /*fb70*/  UMOV UR43, UR35 ;  /* 0x00000023002b7c82 */ /* 0x000fe20008000000 */
[----:B------:R-:W-:Y:S01]  /*fb80*/  UIADD3 UR33, UR33, 0x60000, URZ ;  /* 0x0006000021217890 */ /* 0x000fe2000fffe03f */
[----:B------:R-:W-:Y:S01]  /*fb90*/  IADD3 R2, R2, 0x1, RZ ;  /* 0x0000000102027810 */ /* 0x000fe20007ffe0ff */
[----:B------:R-:W-:-:S02]  /*fba0*/  UIADD3 UR32, UR16, 0x10000, URZ ;  /* 0x0001000010207890 */ /* 0x000fc4000fffe03f */
[----:B------:R-:W-:Y:S02]  /*fbb0*/  UIADD3 UR40, UR16, 0x14000, URZ ;  /* 0x0001400010287890 */ /* 0x000fe4000fffe03f */
[----:B------:R-:W-:Y:S02]  /*fbc0*/  UIADD3 UR24, UR16, 0x18000, URZ ;  /* 0x0001800010187890 */ /* 0x000fe4000fffe03f */
[----:B------:R-:W-:Y:S01]  /*fbd0*/  UIADD3 UR16, UR16, 0x1c000, URZ ;  /* 0x0001c00010107890 */ /* 0x000fe2000fffe03f */
        /* <DEDUP_REMOVED lines=16> */
.L_x_97:
[----:B------:R-:W-:Y:S05]  /*fce0*/  BSYNC B0 ;  /* 0x0000000000007941 */ /* 0x000fea0003800000 */
.L_x_96:
[----:B------:R-:W-:-:S04]  /*fcf0*/  MOV R3, UR4 ;  /* 0x0000000400037c02 */ /* 0x000fc80008000f00 */
[----:B------:R-:W-:-:S13]  /*fd00*/  ISETP.GE.AND P0, PT, R3, 0x2, PT ;  /* 0x000000020300780c */ /* 0x000fda0003f06270 */
[----:B------:R-:W-:Y:S05]  /*fd10*/  @!P0 EXIT ;  /* 0x000000000000894d */ /* 0x000fea0003800000 */
[----:B------:R-:W-:Y:S01]  /*fd20*/  USHF.L.U32 UR5, UR4, 0x1, URZ ;  /* 0x0000000104057899 */ /* 0x000fe2000800063f */
[----:B------:R-:W-:Y:S01]  /*fd30*/  LOP3.LUT P0, RZ, R0, 0x1f, RZ, 0xc0, !PT ;  /* 0x0000001f00ff7812 */ /* 0x000fe2000780c0ff */
[----:B------:R-:W-:Y:S01]  /*fd40*/  BSSY B0, `(.L_x_101) ;  /* 0x0000081000007945 */ /* 0x000fe20003800000 */
[----:B------:R-:W-:Y:S02]  /*fd50*/  MOV R3, UR14 ;  /* 0x0000000e00037c02 */ /* 0x000fe40008000f00 */
[----:B------:R-:W-:Y:S02]  /*fd60*/  PLOP3.LUT P0, PT, P0, P2, PT, 0x2a, 0x0 ;  /* 0x000000000000781c */ /* 0x000fe40000704572 */
[----:B------:R-:W-:Y:S02]  /*fd70*/  LOP3.LUT R3, R3, 0x2, RZ, 0xfc, !PT ;  /* 0x0000000203037812 */ /* 0x000fe400078efcff */
[----:B------:R-:W-:Y:S02]  /*fd80*/  MOV R0, 0x1 ;  /* 0x0000000100007802 */ /* 0x000fe40000000f00 */
[----:B------:R-:W-:-:S07]  /*fd90*/  MOV R9, UR5 ;  /* 0x0000000500097c02 */ /* 0x000fce0008000f00 */
.L_x_112:
[----:B------:R-:W-:Y:S04]  /*fda0*/  BSSY B1, `(.L_x_102) ;  /* 0x000003a000017945 */ /* 0x000fe80003800000 */
[----:B------:R-:W-:Y:S05]  /*fdb0*/  @!P3 BRA `(.L_x_103) ;  /* 0x0000000000e0b947 */ /* 0x000fea0003800000 */
[----:B------:R-:W1:Y:S01]  /*fdc0*/  S2R R5, SR_CgaCtaId ;  /* 0x0000000000057919 */ /* 0x000e620000008800 */
[----:B------:R-:W-:-:S04]  /*fdd0*/  MOV R4, 0x400 ;  /* 0x0000040000047802 */ /* 0x000fc80000000f00 */
[----:B-1----:R-:W-:Y:S02]  /*fde0*/  LEA R5, R5, R4, 0x18 ;  /* 0x0000000405057211 */ /* 0x002fe400078ec0ff */
[----:B------:R-:W-:Y:S02]  /*fdf0*/  SHF.L.U32 R4, R0, 0x1f, RZ ;  /* 0x0000001f00047819 */ /* 0x000fe400000006ff */
[----:B------:R-:W-:-:S04]  /*fe00*/  LEA R7, R2, R5, 0x3 ;  /* 0x0000000502077211 */ /* 0x000fc800078e18ff */
[----:B------:R-:W1:Y:S02]  /*fe10*/  SYNCS.PHASECHK.TRANS64.TRYWAIT P4, [R7+URZ+0x60028], R4 ;  /* 0x06002804070075a7 */ /* 0x000e64000808017f */
[----:B-1----:R-:W-:Y:S05]  /*fe20*/  @!P4 BRA `(.L_x_104) ;  /* 0x0000000c0008c947 */ /* 0x002fea0003800000 */
.L_x_124:
[----:B-1----:R-:W-:-:S04]  /*fe30*/  @P2 MOV R4, 0x10000 ;  /* 0x0001000000042802 */ /* 0x002fc80000000f00 */
[----:B------:R1:W-:Y:S02]  /*fe40*/  @P2 SYNCS.ARRIVE.TRANS64 RZ, [R7+URZ+0x60000], R4 ;  /* 0x0600000407ff29a7 */ /* 0x0003e4000800003f */
[----:B-1----:R-:W-:-:S04]  /*fe50*/  PRMT R4, R3, 0x9910, RZ ;  /* 0x0000991003047816 */ /* 0x002fc800000000ff */
[----:B------:R-:W-:-:S13]  /*fe60*/  ISETP.NE.AND P4, PT, R4, 0x2, PT ;  /* 0x000000020400780c */ /* 0x000fda0003f85270 */
[----:B------:R-:W-:Y:S05]  /*fe70*/  @P4 BRA `(.L_x_105) ;  /* 0x0000000000044947 */ /* 0x000fea0003800000 */
[----:B------:R-:W-:Y:S01]  /*fe80*/  BPT.TRAP 0x1 ;  /* 0x000000040000795c */ /* 0x000fe20000300000 */
.L_x_105:
[----:B------:R-:W-:Y:S05]  /*fe90*/  @P0 BRA `(.L_x_106) ;  /* 0x0000000000040947 */ /* 0x000fea0003800000 */
[----:B------:R-:W-:Y:S01]  /*fea0*/  BPT.TRAP 0x1 ;  /* 0x000000040000795c */ /* 0x000fe20000300000 */
.L_x_106:
[----:B------:R-:W-:Y:S01]  /*feb0*/  LEA R5, R2, R5, 0x10 ;  /* 0x0000000502057211 */ /* 0x000fe200078e80ff */
[----:B------:R-:W-:Y:S01]  /*fec0*/  ULDC.64 UR6, c[0x0][0x198] ;  /* 0x0000660000067ab9 */ /* 0x000fe20000000a00 */
[----:B------:R-:W-:Y:S01]  /*fed0*/  R2UR UR41, R7 ;  /* 0x00000000072972ca */ /* 0x000fe200000e0000 */
[----:B------:R-:W-:Y:S01]  /*fee0*/  UIADD3 UR6, UP0, UR6, 0x1f0, URZ ;  /* 0x000001f006067890 */ /* 0x000fe2000ff1e03f */
[----:B------:R-:W-:Y:S01]  /*fef0*/  R2UR UR43, R8 ;  /* 0x00000000082b72ca */ /* 0x000fe200000e0000 */
[----:B------:R-:W-:Y:S01]  /*ff00*/  UMOV UR8, 0x0 ;  /* 0x0000000000087882 */ /* 0x000fe20000000000 */
[----:B------:R-:W-:Y:S01]  /*ff10*/  R2UR UR16, R5 ;  /* 0x00000000051072ca */ /* 0x000fe200000e0000 */
[----:B------:R-:W-:Y:S01]  /*ff20*/  UIADD3.X UR7, URZ, UR7, URZ, UP0, !UPT ;  /* 0x000000073f077290 */ /* 0x000fe200087fe43f */
[----:B------:R-:W-:Y:S01]  /*ff30*/  IADD3 R2, R2, 0x1, RZ ;  /* 0x0000000102027810 */ /* 0x000fe20007ffe0ff */
[----:B------:R-:W-:Y:S01]  /*ff40*/  UMOV UR9, 0x10000000 ;  /* 0x1000000000097882 */ /* 0x000fe20000000000 */
[----:B------:R-:W-:Y:S01]  /*ff50*/  UMOV UR42, URZ ;  /* 0x0000003f002a7c82 */ /* 0x000fe20008000000 */
[----:B------:R-:W-:Y:S01]  /*ff60*/  UMOV UR34, 0x40 ;  /* 0x0000004000227882 */ /* 0x000fe20000000000 */
[----:B------:R-:W-:Y:S01]  /*ff70*/  UMOV UR36, UR44 ;  /* 0x0000002c00247c82 */ /* 0x000fe20008000000 */
[----:B------:R-:W-:Y:S01]  /*ff80*/  UMOV UR37, UR45 ;  /* 0x0000002d00257c82 */ /* 0x000fe20008000000 */
[----:B------:R-:W-:Y:S01]  /*ff90*/  UMOV UR26, 0x80 ;  /* 0x00000080001a7882 */ /* 0x000fe20000000000 */
[----:B------:R-:W-:Y:S01]  /*ffa0*/  UIADD3 UR41, UR41, 0x60000, URZ ;  /* 0x0006000029297890 */ /* 0x000fe2000fffe03f */
[----:B------:R-:W-:Y:S01]  /*ffb0*/  ISETP.NE.AND P4, PT, R2, 0x5, PT ;  /* 0x000000050200780c */ /* 0x000fe20003f85270 */
[----:B------:R-:W-:-:S02]  /*ffc0*/  USHF.L.U32 UR43, UR43, 0x7, URZ ;  /* 0x000000072b2b7899 */ /* 0x000fc4000800063f */
[----:B------:R-:W-:Y:S01]  /*ffd0*/  UIADD3 UR40, UR16, 0x10000, URZ ;  /* 0x0001000010287890 */ /* 0x000fe2000fffe03f */
[----:B------:R-:W-:Y:S01]  /*ffe0*/  SEL R5, RZ, 0x1, P4 ;  /* 0x00000001ff057807 */ /* 0x000fe20002000000 */
[----:B------:R-:W-:Y:S01]  /*fff0*/  UIADD3 UR32, UR16, 0x14000, URZ ;  /* 0x0001400010207890 */ /* 0x000fe2000fffe03f */
[----:B------:R-:W-:Y:S01]  /*10000*/  SEL R2, R2, RZ, P4 ;  /* 0x000000ff02027207 */ /* 0x000fe20002000000 */
[----:B------:R-:W-:Y:S01]  /*10010*/  UIADD3 UR24, UR16, 0x18000, URZ ;  /* 0x0001800010187890 */ /* 0x000fe2000fffe03f */
[----:B------:R-:W-:Y:S01]  /*10020*/  LOP3.LUT R0, R0, R5, RZ, 0x3c, !PT ;  /* 0x0000000500007212 */ /* 0x000fe200078e3cff */
        /* <DEDUP_REMOVED lines=17> */
.L_x_103:
[----:B------:R-:W-:Y:S05]  /*10140*/  BSYNC B1 ;  /* 0x0000000000017941 */ /* 0x000fea0003800000 */
.L_x_102:
[----:B------:R-:W-:Y:S01]  /*10150*/  ISETP.LT.OR P4, PT, R9, 0x4, !P3 ;  /* 0x000000040900780c */ /* 0x000fe20005f81670 */
[----:B------:R-:W-:-:S12]  /*10160*/  BSSY B1, `(.L_x_107) ;  /* 0x000003b000017945 */ /* 0x000fd80003800000 */
[----:B------:R-:W-:Y:S05]  /*10170*/  @P4 BRA `(.L_x_108) ;  /* 0x0000000000e44947 */ /* 0x000fea0003800000 */
[----:B------:R-:W1:Y:S01]  /*10180*/  S2R R5, SR_CgaCtaId ;  /* 0x0000000000057919 */ /* 0x000e620000008800 */
[----:B------:R-:W-:Y:S02]  /*10190*/  MOV R4, 0x400 ;  /* 0x0000040000047802 */ /* 0x000fe40000000f00 */
[----:B------:R-:W-:Y:S02]  /*101a0*/  SHF.L.U32 R7, R0, 0x1f, RZ ;  /* 0x0000001f00077819 */ /* 0x000fe400000006ff */
[----:B-1----:R-:W-:-:S04]  /*101b0*/  LEA R5, R5, R4, 0x18 ;  /* 0x0000000405057211 */ /* 0x002fc800078ec0ff */
[----:B------:R-:W-:-:S04]  /*101c0*/  LEA R4, R2, R5, 0x3 ;  /* 0x0000000502047211 */ /* 0x000fc800078e18ff */
[----:B------:R-:W1:Y:S02]  /*101d0*/  SYNCS.PHASECHK.TRANS64.TRYWAIT P4, [R4+URZ+0x60028], R7 ;  /* 0x06002807040075a7 */ /* 0x000e64000808017f */
[----:B-1----:R-:W-:Y:S05]  /*101e0*/  @!P4 BRA `(.L_x_109) ;  /* 0x00000008002cc947 */ /* 0x002fea0003800000 */
.L_x_125:
[----:B------:R-:W-:Y:S02]  /*101f0*/  PRMT R6, R3, 0x9910, RZ ;  /* 0x0000991003067816 */ /* 0x000fe400000000ff */
[----:B-1----:R-:W-:Y:S02]  /*10200*/  @P1 MOV R7, 0x10000 ;  /* 0x0001000000071802 */ /* 0x002fe40000000f00 */
[----:B------:R-:W-:Y:S02]  /*10210*/  ISETP.NE.AND P4, PT, R6, 0x2, PT ;  /* 0x000000020600780c */ /* 0x000fe40003f85270 */
[----:B------:R1:W-:Y:S11]  /*10220*/  @P1 SYNCS.ARRIVE.TRANS64 RZ, [R4+URZ+0x60000], R7 ;  /* 0x0600000704ff19a7 */ /* 0x0003f6000800003f */
[----:B-1----:R-:W-:Y:S05]  /*10230*/  @P4 BRA `(.L_x_110) ;  /* 0x0000000000044947 */ /* 0x002fea0003800000 */
[----:B------:R-:W-:Y:S01]  /*10240*/  BPT.TRAP 0x1 ;  /* 0x000000040000795c */ /* 0x000fe20000300000 */
.L_x_110:
[----:B------:R-:W-:Y:S05]  /*10250*/  @P0 BRA `(.L_x_111) ;  /* 0x0000000000040947 */ /* 0x000fea0003800000 */
[----:B------:R-:W-:Y:S01]  /*10260*/  BPT.TRAP 0x1 ;  /* 0x000000040000795c */ /* 0x000fe20000300000 */
.L_x_111:
        /* <DEDUP_REMOVED lines=17> */
[----:B------:R-:W-:Y:S01]  /*10380*/  UIADD3 UR40, UR16, 0x10000, URZ ;  /* 0x0001000010287890 */ /* 0x000fe2000fffe03f */
[----:B------:R-:W-:Y:S01]  /*10390*/  IADD3 R8, R8, 0x1, RZ ;  /* 0x0000000108087810 */ /* 0x000fe20007ffe0ff */
[----:B------:R-:W-:Y:S01]  /*103a0*/  USHF.L.U32 UR43, UR43, 0x7, URZ ;  /* 0x000000072b2b7899 */ /* 0x000fe2000800063f */
        /* <DEDUP_REMOVED lines=22> */
.L_x_108:
[----:B------:R-:W-:Y:S05]  /*10510*/  BSYNC B1 ;  /* 0x0000000000017941 */ /* 0x000fea0003800000 */
.L_x_107:
[C---:B------:R-:W-:Y:S02]  /*10520*/  ISETP.GT.AND P4, PT, R9.reuse, 0x4, PT ;  /* 0x000000040900780c */ /* 0x040fe40003f84270 */
[----:B------:R-:W-:-:S11]  /*10530*/  IADD3 R9, R9, -0x2, RZ ;  /* 0xfffffffe09097810 */ /* 0x000fd60007ffe0ff */
[----:B------:R-:W-:Y:S05]  /*10540*/  @P4 BRA `(.L_x_112) ;  /* 0xfffffff800144947 */ /* 0x000fea000383ffff */
[----:B------:R-:W-:Y:S05]  /*10550*/  BSYNC B0 ;  /* 0x0000000000007941 */ /* 0x000fea0003800000 */
.L_x_101:
[----:B------:R-:W-:Y:S05]  /*10560*/  EXIT ;  /* 0x000000000000794d */ /* 0x000fea0003800000 */
.L_x_15:
[----:B-1----:R-:W-:-:S04]  /*10570*/  MOV R3, UR5 ;  /* 0x0000000500037c02 */ /* 0x002fc80008000f00 */
[----:B------:R1:W2:Y:S03]  /*10580*/  SYNCS.PHASECHK.TRANS64.TRYWAIT P1, [R3+URZ+0x60050], R6 ;  /* 0x06005006030075a7 */ /* 0x0002a6000802017f */
[----:B--2---:R-:W-:Y:S05]  /*10590*/  @!P1 NANOSLEEP.SYNCS 0x989680 ;  /* 0x009896800000995d */ /* 0x004fea0003900000 */
[----:B------:R-:W2:Y:S02]  /*105a0*/  @!P1 SYNCS.PHASECHK.TRANS64 P1, [R3+URZ+0x60050], R6 ;  /* 0x06005006030095a7 */ /* 0x000ea4000802007f */
[----:B--2---:R-:W-:Y:S05]  /*105b0*/  @!P1 BRA `(.L_x_15) ;  /* 0xfffffffc00ec9947 */ /* 0x004fea000383ffff */
[----:B------:R-:W-:Y:S05]  /*105c0*/  BRA `(.L_x_113) ;  /* 0xffffff0800ac7947 */ /* 0x000fea000383ffff */
.L_x_17:
[----:B-1----:R-:W-:-:S04]  /*105d0*/  MOV R3, UR60 ;  /* 0x0000003c00037c02 */ /* 0x002fc80008000f00 */
[----:B------:R1:W2:Y:S03]  /*105e0*/  SYNCS.PHASECHK.TRANS64.TRYWAIT P1, [R3+URZ+0x60000], R4 ;  /* 0x06000004030075a7 */ /* 0x0002a6000802017f */
[----:B--2---:R-:W-:Y:S05]  /*105f0*/  @!P1 NANOSLEEP.SYNCS 0x989680 ;  /* 0x009896800000995d */ /* 0x004fea0003900000 */
[----:B------:R-:W2:Y:S02]  /*10600*/  @!P1 SYNCS.PHASECHK.TRANS64 P1, [R3+URZ+0x60000], R4 ;  /* 0x06000004030095a7 */ /* 0x000ea4000802007f */
[----:B--2---:R-:W-:Y:S05]  /*10610*/  @!P1 BRA `(.L_x_17) ;  /* 0xfffffffc00ec9947 */ /* 0x004fea000383ffff */
[----:B------:R-:W-:Y:S05]  /*10620*/  BRA `(.L_x_114) ;  /* 0xffffff0800b87947 */ /* 0x000fea000383ffff */
.L_x_18:
[----:B------:R-:W2:Y:S02]  /*10630*/  LDL R5, [R1+0x20] ;  /* 0x0000200001057983 */ /* 0x000ea40000100800 */
[----:B--2---:R-:W-:-:S13]  /*10640*/  R2UR UR4, R5 ;  /* 0x00000000050472ca */ /* 0x004fda00000e0000 */
[----:B-1----:R-:W-:-:S04]  /*10650*/  MOV R6, UR4 ;  /* 0x0000000400067c02 */ /* 0x002fc80008000f00 */
[----:B------:R1:W2:Y:S03]  /*10660*/  SYNCS.PHASECHK.TRANS64.TRYWAIT P1, [R6+URZ+-0x8], R3 ;  /* 0xfffff803060075a7 */ /* 0x0002a6000802017f */
[----:B--2---:R-:W-:Y:S05]  /*10670*/  @!P1 NANOSLEEP.SYNCS 0x989680 ;  /* 0x009896800000995d */ /* 0x004fea0003900000 */
[----:B------:R-:W2:Y:S02]  /*10680*/  @!P1 SYNCS.PHASECHK.TRANS64 P1, [R6+URZ+-0x8], R3 ;  /* 0xfffff803060095a7 */ /* 0x000ea4000802007f */
[----:B--2---:R-:W-:Y:S05]  /*10690*/  @!P1 BRA `(.L_x_18) ;  /* 0xfffffffc00e49947 */ /* 0x004fea000383ffff */
[----:B------:R-:W-:Y:S05]  /*106a0*/  BRA `(.L_x_115) ;  /* 0xffffff0800bc7947 */ /* 0x000fea000383ffff */
.L_x_20:
[----:B-1----:R-:W-:-:S04]  /*106b0*/  MOV R17, UR60 ;  /* 0x0000003c00117c02 */ /* 0x002fc80008000f00 */
[----:B------:R1:W2:Y:S03]  /*106c0*/  SYNCS.PHASECHK.TRANS64.TRYWAIT P1, [R17+URZ+0x60008], R4 ;  /* 0x06000804110075a7 */ /* 0x0002a6000802017f */
[----:B--2---:R-:W-:Y:S05]  /*106d0*/  @!P1 NANOSLEEP.SYNCS 0x989680 ;  /* 0x009896800000995d */ /* 0x004fea0003900000 */
[----:B------:R-:W2:Y:S02]  /*106e0*/  @!P1 SYNCS.PHASECHK.TRANS64 P1, [R17+URZ+0x60008], R4 ;  /* 0x06000804110095a7 */ /* 0x000ea4000802007f */
[----:B--2---:R-:W-:Y:S05]  /*106f0*/  @!P1 BRA `(.L_x_20) ;  /* 0xfffffffc00ec9947 */ /* 0x004fea000383ffff */
[----:B------:R-:W-:Y:S05]  /*10700*/  BRA `(.L_x_116) ;  /* 0xffffff4000107947 */ /* 0x000fea000383ffff */
.L_x_25:
[----:B-1----:R-:W-:-:S04]  /*10710*/  MOV R16, UR6 ;  /* 0x0000000600107c02 */ /* 0x002fc80008000f00 */
[----:B------:R1:W2:Y:S03]  /*10720*/  SYNCS.PHASECHK.TRANS64.TRYWAIT P2, [R16+URZ+0x60000], R7 ;  /* 0x06000007100075a7 */ /* 0x0002a6000804017f */
[----:B--2---:R-:W-:Y:S05]  /*10730*/  @!P2 NANOSLEEP.SYNCS 0x989680 ;  /* 0x009896800000a95d */ /* 0x004fea0003900000 */
[----:B------:R-:W2:Y:S02]  /*10740*/  @!P2 SYNCS.PHASECHK.TRANS64 P2, [R16+URZ+0x60000], R7 ;  /* 0x060000071000a5a7 */ /* 0x000ea4000804007f */
[----:B--2---:R-:W-:Y:S05]  /*10750*/  @!P2 BRA `(.L_x_25) ;  /* 0xfffffffc00eca947 */ /* 0x004fea000383ffff */
[----:B------:R-:W-:Y:S05]  /*10760*/  BRA `(.L_x_117) ;  /* 0xffffff4400547947 */ /* 0x000fea000383ffff */
.L_x_29:
[----:B-1----:R-:W-:-:S04]  /*10770*/  MOV R17, UR6 ;  /* 0x0000000600117c02 */ /* 0x002fc80008000f00 */
[----:B------:R1:W2:Y:S03]  /*10780*/  SYNCS.PHASECHK.TRANS64.TRYWAIT P2, [R17+URZ+0x60000], R12 ;  /* 0x0600000c110075a7 */ /* 0x0002a6000804017f */
[----:B--2---:R-:W-:Y:S05]  /*10790*/  @!P2 NANOSLEEP.SYNCS 0x989680 ;  /* 0x009896800000a95d */ /* 0x004fea0003900000 */
[----:B------:R-:W2:Y:S02]  /*107a0*/  @!P2 SYNCS.PHASECHK.TRANS64 P2, [R17+URZ+0x60000], R12 ;  /* 0x0600000c1100a5a7 */ /* 0x000ea4000804007f */
[----:B--2---:R-:W-:Y:S05]  /*107b0*/  @!P2 BRA `(.L_x_29) ;  /* 0xfffffffc00eca947 */ /* 0x004fea000383ffff */
[----:B------:R-:W-:Y:S05]  /*107c0*/  BRA `(.L_x_28) ;  /* 0xffffff7400047947 */ /* 0x000fea000383ffff */
.L_x_37:
[----:B-1----:R-:W-:-:S04]  /*107d0*/  MOV R16, UR6 ;  /* 0x0000000600107c02 */ /* 0x002fc80008000f00 */
[----:B------:R1:W2:Y:S03]  /*107e0*/  SYNCS.PHASECHK.TRANS64.TRYWAIT P2, [R16+URZ+0x60000], R7 ;  /* 0x06000007100075a7 */ /* 0x0002a6000804017f */
[----:B--2---:R-:W-:Y:S05]  /*107f0*/  @!P2 NANOSLEEP.SYNCS 0x989680 ;  /* 0x009896800000a95d */ /* 0x004fea0003900000 */
[----:B------:R-:W2:Y:S02]  /*10800*/  @!P2 SYNCS.PHASECHK.TRANS64 P2, [R16+URZ+0x60000], R7 ;  /* 0x060000071000a5a7 */ /* 0x000ea4000804007f */
[----:B--2---:R-:W-:Y:S05]  /*10810*/  @!P2 BRA `(.L_x_37) ;  /* 0xfffffffc00eca947 */ /* 0x004fea000383ffff */
[----:B------:R-:W-:Y:S05]  /*10820*/  BRA `(.L_x_118) ;  /* 0xffffff78006c7947 */ /* 0x000fea000383ffff */
.L_x_41:
[----:B-1----:R-:W-:-:S04]  /*10830*/  MOV R17, UR6 ;  /* 0x0000000600117c02 */ /* 0x002fc80008000f00 */
[----:B------:R1:W2:Y:S03]  /*10840*/  SYNCS.PHASECHK.TRANS64.TRYWAIT P2, [R17+URZ+0x60000], R16 ;  /* 0x06000010110075a7 */ /* 0x0002a6000804017f */
[----:B--2---:R-:W-:Y:S05]  /*10850*/  @!P2 NANOSLEEP.SYNCS 0x989680 ;  /* 0x009896800000a95d */ /* 0x004fea0003900000 */
[----:B------:R-:W2:Y:S02]  /*10860*/  @!P2 SYNCS.PHASECHK.TRANS64 P2, [R17+URZ+0x60000], R16 ;  /* 0x060000101100a5a7 */ /* 0x000ea4000804007f */
[----:B--2---:R-:W-:Y:S05]  /*10870*/  @!P2 BRA `(.L_x_41) ;  /* 0xfffffffc00eca947 */ /* 0x004fea000383ffff */
[----:B------:R-:W-:Y:S05]  /*10880*/  BRA `(.L_x_40) ;  /* 0xffffffb000747947 */ /* 0x000fea000383ffff */
.L_x_57:
[----:B-1----:R-:W2:Y:S02]  /*10890*/  LDL R3, [R1+0x20] ;  /* 0x0000200001037983 */ /* 0x002ea40000100800 */
[----:B--2---:R-:W-:-:S13]  /*108a0*/  R2UR UR4, R3 ;  /* 0x00000000030472ca */ /* 0x004fda00000e0000 */
[----:B------:R-:W-:-:S04]  /*108b0*/  MOV R3, UR4 ;  /* 0x0000000400037c02 */ /* 0x000fc80008000f00 */
[----:B------:R1:W2:Y:S03]  /*108c0*/  SYNCS.PHASECHK.TRANS64.TRYWAIT P0, [R3+URZ+0x8], R0 ;  /* 0x00000800030075a7 */ /* 0x0002a6000800017f */
[----:B--2---:R-:W-:Y:S05]  /*108d0*/  @!P0 NANOSLEEP.SYNCS 0x989680 ;  /* 0x009896800000895d */ /* 0x004fea0003900000 */
[----:B------:R-:W2:Y:S02]  /*108e0*/  @!P0 SYNCS.PHASECHK.TRANS64 P0, [R3+URZ+0x8], R0 ;  /* 0x00000800030085a7 */ /* 0x000ea4000800007f */
[----:B--2---:R-:W-:Y:S05]  /*108f0*/  @!P0 BRA `(.L_x_57) ;  /* 0xfffffffc00e48947 */ /* 0x004fea000383ffff */
[----:B------:R-:W-:Y:S05]  /*10900*/  BRA `(.L_x_119) ;  /* 0xffffffbc00e87947 */ /* 0x000fea000383ffff */
.L_x_83:
[----:B-1----:R1:W2:Y:S02]  /*10910*/  SYNCS.PHASECHK.TRANS64.TRYWAIT P0, [R4+URZ+0x60060], R3 ;  /* 0x06006003040075a7 */ /* 0x0022a4000800017f */
[----:B--2---:R-:W-:Y:S05]  /*10920*/  @!P0 NANOSLEEP.SYNCS 0x989680 ;  /* 0x009896800000895d */ /* 0x004fea0003900000 */
[----:B------:R-:W2:Y:S02]  /*10930*/  @!P0 SYNCS.PHASECHK.TRANS64 P0, [R4+URZ+0x60060], R3 ;  /* 0x06006003040085a7 */ /* 0x000ea4000800007f */
[----:B--2---:R-:W-:Y:S05]  /*10940*/  @!P0 BRA `(.L_x_83) ;  /* 0xfffffffc00f08947 */ /* 0x004fea000383ffff */
[----:B------:R-:W-:Y:S05]  /*10950*/  BRA `(.L_x_120) ;  /* 0xffffffe400687947 */ /* 0x000fea000383ffff */
.L_x_88:
[----:B-1----:R1:W2:Y:S02]  /*10960*/  SYNCS.PHASECHK.TRANS64.TRYWAIT P0, [R5+URZ+0x60028], R2 ;  /* 0x06002802050075a7 */ /* 0x0022a4000800017f */
[----:B--2---:R-:W-:Y:S05]  /*10970*/  @!P0 NANOSLEEP.SYNCS 0x989680 ;  /* 0x009896800000895d */ /* 0x004fea0003900000 */
[----:B------:R-:W2:Y:S02]  /*10980*/  @!P0 SYNCS.PHASECHK.TRANS64 P0, [R5+URZ+0x60028], R2 ;  /* 0x06002802050085a7 */ /* 0x000ea4000800007f */
[----:B--2---:R-:W-:Y:S05]  /*10990*/  @!P0 BRA `(.L_x_88) ;  /* 0xfffffffc00f08947 */ /* 0x004fea000383ffff */
[----:B------:R-:W-:Y:S05]  /*109a0*/  BRA `(.L_x_121) ;  /* 0xffffffe800347947 */ /* 0x000fea000383ffff */
.L_x_93:
[----:B-1----:R1:W2:Y:S02]  /*109b0*/  SYNCS.PHASECHK.TRANS64.TRYWAIT P0, [R4+URZ+0x60060], R5 ;  /* 0x06006005040075a7 */ /* 0x0022a4000800017f */
[----:B--2---:R-:W-:Y:S05]  /*109c0*/  @!P0 NANOSLEEP.SYNCS 0x989680 ;  /* 0x009896800000895d */ /* 0x004fea0003900000 */
[----:B------:R-:W2:Y:S02]  /*109d0*/  @!P0 SYNCS.PHASECHK.TRANS64 P0, [R4+URZ+0x60060], R5 ;  /* 0x06006005040085a7 */ /* 0x000ea4000800007f */
[----:B--2---:R-:W-:Y:S05]  /*109e0*/  @!P0 BRA `(.L_x_93) ;  /* 0xfffffffc00f08947 */ /* 0x004fea000383ffff */
[----:B------:R-:W-:Y:S05]  /*109f0*/  BRA `(.L_x_122) ;  /* 0xffffffec00047947 */ /* 0x000fea000383ffff */
.L_x_98:
[----:B-1----:R1:W2:Y:S02]  /*10a00*/  SYNCS.PHASECHK.TRANS64.TRYWAIT P0, [R3+URZ+0x60028], R4 ;  /* 0x06002804030075a7 */ /* 0x0022a4000800017f */
[----:B--2---:R-:W-:Y:S05]  /*10a10*/  @!P0 NANOSLEEP.SYNCS 0x989680 ;  /* 0x009896800000895d */ /* 0x004fea0003900000 */
[----:B------:R-:W2:Y:S02]  /*10a20*/  @!P0 SYNCS.PHASECHK.TRANS64 P0, [R3+URZ+0x60028], R4 ;  /* 0x06002804030085a7 */ /* 0x000ea4000800007f */
[----:B--2---:R-:W-:Y:S05]  /*10a30*/  @!P0 BRA `(.L_x_98) ;  /* 0xfffffffc00f08947 */ /* 0x004fea000383ffff */
[----:B------:R-:W-:Y:S05]  /*10a40*/  BRA `(.L_x_123) ;  /* 0xffffffec00e07947 */ /* 0x000fea000383ffff */
.L_x_104:
[----:B-1----:R1:W2:Y:S02]  /*10a50*/  SYNCS.PHASECHK.TRANS64.TRYWAIT P4, [R7+URZ+0x60028], R4 ;  /* 0x06002804070075a7 */ /* 0x0022a4000808017f */
[----:B--2---:R-:W-:Y:S05]  /*10a60*/  @!P4 NANOSLEEP.SYNCS 0x989680 ;  /* 0x009896800000c95d */ /* 0x004fea0003900000 */
[----:B------:R-:W2:Y:S02]  /*10a70*/  @!P4 SYNCS.PHASECHK.TRANS64 P4, [R7+URZ+0x60028], R4 ;  /* 0x060028040700c5a7 */ /* 0x000ea4000808007f */
[----:B--2---:R-:W-:Y:S05]  /*10a80*/  @!P4 BRA `(.L_x_104) ;  /* 0xfffffffc00f0c947 */ /* 0x004fea000383ffff */
[----:B------:R-:W-:Y:S05]  /*10a90*/  BRA `(.L_x_124) ;  /* 0xfffffff000e47947 */ /* 0x000fea000383ffff */
.L_x_109:
[----:B-1----:R1:W2:Y:S02]  /*10aa0*/  SYNCS.PHASECHK.TRANS64.TRYWAIT P4, [R4+URZ+0x60028], R7 ;  /* 0x06002807040075a7 */ /* 0x0022a4000808017f */
[----:B--2---:R-:W-:Y:S05]  /*10ab0*/  @!P4 NANOSLEEP.SYNCS 0x989680 ;  /* 0x009896800000c95d */ /* 0x004fea0003900000 */
[----:B------:R-:W2:Y:S02]  /*10ac0*/  @!P4 SYNCS.PHASECHK.TRANS64 P4, [R4+URZ+0x60028], R7 ;  /* 0x060028070400c5a7 */ /* 0x000ea4000808007f */
[----:B--2---:R-:W-:Y:S05]  /*10ad0*/  @!P4 BRA `(.L_x_109) ;  /* 0xfffffffc00f0c947 */ /* 0x004fea000383ffff */
[----:B------:R-:W-:Y:S05]  /*10ae0*/  BRA `(.L_x_125) ;  /* 0xfffffff400c07947 */ /* 0x000fea000383ffff */
        .weak           $__internal_0_$__cuda_sm20_rcp_rn_f32_slowpath
        .type           $__internal_0_$__cuda_sm20_rcp_rn_f32_slowpath,@function
        .size           $__internal_0_$__cuda_sm20_rcp_rn_f32_slowpath,(.L_x_131 - $__internal_0_$__cuda_sm20_rcp_rn_f32_slowpath)
$__internal_0_$__cuda_sm20_rcp_rn_f32_slowpath:
[----:B------:R-:W-:Y:S01]  /*10af0*/  SHF.L.U32 R0, R2, 0x1, RZ ;  /* 0x0000000102007819 */ /* 0x000fe200000006ff */
[----:B------:R-:W-:Y:S03]  /*10b00*/  BSSY B2, `(.L_x_126) ;  /* 0x0000030000027945 */ /* 0x000fe60003800000 */
[----:B------:R-:W-:-:S04]  /*10b10*/  SHF.R.U32.HI R16, RZ, 0x18, R0 ;  /* 0x00000018ff107819 */ /* 0x000fc80000011600 */
[----:B------:R-:W-:-:S13]  /*10b20*/  ISETP.NE.U32.AND P0, PT, R16, RZ, PT ;  /* 0x000000ff1000720c */ /* 0x000fda0003f05070 */
[----:B------:R-:W-:Y:S05]  /*10b30*/  @P0 BRA `(.L_x_127) ;  /* 0x0000000000280947 */ /* 0x000fea0003800000 */
[----:B------:R-:W-:-:S04]  /*10b40*/  SHF.L.U32 R0, R2, 0x1, RZ ;  /* 0x0000000102007819 */ /* 0x000fc800000006ff */
[----:B------:R-:W-:-:S13]  /*10b50*/  ISETP.NE.AND P0, PT, R0, RZ, PT ;  /* 0x000000ff0000720c */ /* 0x000fda0003f05270 */
[----:B------:R-:W-:Y:S01]  /*10b60*/  @P0 FFMA R10, R2, 1.84467440737095516160e+19, RZ ;  /* 0x5f800000020a0823 */ /* 0x000fe200000000ff */
[----:B------:R-:W-:Y:S08]  /*10b70*/  @!P0 MUFU.RCP R3, R2 ;  /* 0x0000000200038308 */ /* 0x000ff00000001000 */
[----:B------:R-:W1:Y:S02]  /*10b80*/  @P0 MUFU.RCP R11, R10 ;  /* 0x0000000a000b0308 */ /* 0x000e640000001000 */
[----:B-1----:R-:W-:-:S04]  /*10b90*/  @P0 FFMA R0, R10, R11, -1 ;  /* 0xbf8000000a000423 */ /* 0x002fc8000000000b */
[----:B------:R-:W-:-:S04]  /*10ba0*/  @P0 FADD.FTZ R0, -R0, -RZ ;  /* 0x800000ff00000221 */ /* 0x000fc80000010100 */
[----:B------:R-:W-:-:S04]  /*10bb0*/  @P0 FFMA R0, R11, R0, R11 ;  /* 0x000000000b000223 */ /* 0x000fc8000000000b */
[----:B------:R-:W-:Y:S01]  /*10bc0*/  @P0 FFMA R3, R0, 1.84467440737095516160e+19, RZ ;  /* 0x5f80000000030823 */ /* 0x000fe200000000ff */
[----:B------:R-:W-:Y:S06]  /*10bd0*/  BRA `(.L_x_128) ;  /* 0x0000000000887947 */ /* 0x000fec0003800000 */
.L_x_127:
[----:B------:R-:W-:-:S04]  /*10be0*/  IADD3 R19, R16, -0xfd, RZ ;  /* 0xffffff0310137810 */ /* 0x000fc80007ffe0ff */
[----:B------:R-:W-:-:S13]  /*10bf0*/  ISETP.GT.U32.AND P0, PT, R19, 0x1, PT ;  /* 0x000000011300780c */ /* 0x000fda0003f04070 */
[----:B------:R-:W-:Y:S05]  /*10c00*/  @P0 BRA `(.L_x_129) ;  /* 0x0000000000780947 */ /* 0x000fea0003800000 */
[----:B------:R-:W-:Y:S02]  /*10c10*/  LOP3.LUT R0, R2, 0x7fffff, RZ, 0xc0, !PT ;  /* 0x007fffff02007812 */ /* 0x000fe400078ec0ff */
[----:B------:R-:W-:Y:S02]  /*10c20*/  MOV R12, 0x3 ;  /* 0x00000003000c7802 */ /* 0x000fe40000000f00 */
[----:B------:R-:W-:Y:S02]  /*10c30*/  LOP3.LUT R0, R0, 0x3f800000, RZ, 0xfc, !PT ;  /* 0x3f80000000007812 */ /* 0x000fe400078efcff */
[----:B------:R-:W-:Y:S02]  /*10c40*/  SHF.L.U32 R12, R12, R19, RZ ;  /* 0x000000130c0c7219 */ /* 0x000fe400000006ff */
[----:B------:R-:W1:Y:S02]  /*10c50*/  MUFU.RCP R3, R0 ;  /* 0x0000000000037308 */ /* 0x000e640000001000 */
[----:B-1----:R-:W-:-:S04]  /*10c60*/  FFMA R10, R0, R3, -1 ;  /* 0xbf800000000a7423 */ /* 0x002fc80000000003 */
[----:B------:R-:W-:-:S04]  /*10c70*/  FADD.FTZ R10, -R10, -RZ ;  /* 0x800000ff0a0a7221 */ /* 0x000fc80000010100 */
[CCC-:B------:R-:W-:Y:S01]  /*10c80*/  FFMA.RM R11, R3.reuse, R10.reuse, R3.reuse ;  /* 0x0000000a030b7223 */ /* 0x1c0fe20000004003 */
[----:B------:R-:W-:-:S04]  /*10c90*/  FFMA.RP R10, R3, R10, R3 ;  /* 0x0000000a030a7223 */ /* 0x000fc80000008003 */
[C---:B------:R-:W-:Y:S02]  /*10ca0*/  LOP3.LUT R3, R11.reuse, 0x7fffff, RZ, 0xc0, !PT ;  /* 0x007fffff0b037812 */ /* 0x040fe400078ec0ff */
[----:B------:R-:W-:Y:S02]  /*10cb0*/  FSETP.NEU.FTZ.AND P0, PT, R11, R10, PT ;  /* 0x0000000a0b00720b */ /* 0x000fe40003f1d000 */
[----:B------:R-:W-:Y:S02]  /*10cc0*/  LOP3.LUT R3, R3, 0x800000, RZ, 0xfc, !PT ;  /* 0x0080000003037812 */ /* 0x000fe400078efcff */
[----:B------:R-:W-:Y:S02]  /*10cd0*/  SEL R10, RZ, 0xffffffff, !P0 ;  /* 0xffffffffff0a7807 */ /* 0x000fe40004000000 */
[----:B------:R-:W-:Y:S02]  /*10ce0*/  LOP3.LUT R12, R12, R3, RZ, 0xc0, !PT ;  /* 0x000000030c0c7212 */ /* 0x000fe400078ec0ff */
[----:B------:R-:W-:-:S02]  /*10cf0*/  IADD3 R10, -R10, RZ, RZ ;  /* 0x000000ff0a0a7210 */ /* 0x000fc40007ffe1ff */
[-C--:B------:R-:W-:Y:S02]  /*10d00*/  SHF.R.U32.HI R12, RZ, R19.reuse, R12 ;  /* 0x00000013ff0c7219 */ /* 0x080fe4000001160c */
[----:B------:R-:W-:Y:S02]  /*10d10*/  LOP3.LUT P1, RZ, R10, R19, R3, 0xf8, !PT ;  /* 0x000000130aff7212 */ /* 0x000fe4000782f803 */
[C---:B------:R-:W-:Y:S02]  /*10d20*/  LOP3.LUT P0, RZ, R12.reuse, 0x1, RZ, 0xc0, !PT ;  /* 0x000000010cff7812 */ /* 0x040fe4000780c0ff */
[----:B------:R-:W-:-:S04]  /*10d30*/  LOP3.LUT P2, RZ, R12, 0x2, RZ, 0xc0, !PT ;  /* 0x000000020cff7812 */ /* 0x000fc8000784c0ff */
[----:B------:R-:W-:Y:S02]  /*10d40*/  PLOP3.LUT P0, PT, P0, P1, P2, 0xe0, 0x0 ;  /* 0x000000000000781c */ /* 0x000fe40000703c20 */
[----:B------:R-:W-:Y:S02]  /*10d50*/  LOP3.LUT P1, RZ, R2, 0x7fffff, RZ, 0xc0, !PT ;  /* 0x007fffff02ff7812 */ /* 0x000fe4000782c0ff */
[----:B------:R-:W-:-:S04]  /*10d60*/  SEL R0, RZ, 0x1, !P0 ;  /* 0x00000001ff007807 */ /* 0x000fc80004000000 */
[----:B------:R-:W-:-:S04]  /*10d70*/  IADD3 R0, -R0, RZ, RZ ;  /* 0x000000ff00007210 */ /* 0x000fc80007ffe1ff */
[----:B------:R-:W-:Y:S02]  /*10d80*/  ISETP.GE.AND P0, PT, R0, RZ, PT ;  /* 0x000000ff0000720c */ /* 0x000fe40003f06270 */
[----:B------:R-:W-:-:S04]  /*10d90*/  IADD3 R0, R16, -0xfc, RZ ;  /* 0xffffff0410007810 */ /* 0x000fc80007ffe0ff */
[----:B------:R-:W-:-:S07]  /*10da0*/  SHF.R.U32.HI R3, RZ, R0, R3 ;  /* 0x00000000ff037219 */ /* 0x000fce0000011603 */
[----:B------:R-:W-:-:S04]  /*10db0*/  @!P0 IADD3 R3, R3, 0x1, RZ ;  /* 0x0000000103038810 */ /* 0x000fc80007ffe0ff */
[----:B------:R-:W-:-:S04]  /*10dc0*/  @!P1 SHF.L.U32 R3, R3, 0x1, RZ ;  /* 0x0000000103039819 */ /* 0x000fc800000006ff */
[----:B------:R-:W-:Y:S01]  /*10dd0*/  LOP3.LUT R3, R3, 0x80000000, R2, 0xf8, !PT ;  /* 0x8000000003037812 */ /* 0x000fe200078ef802 */
[----:B------:R-:W-:Y:S06]  /*10de0*/  BRA `(.L_x_128) ;  /* 0x0000000000047947 */ /* 0x000fec0003800000 */
.L_x_129:
[----:B------:R1:W2:Y:S02]  /*10df0*/  MUFU.RCP R3, R2 ;  /* 0x0000000200037308 */ /* 0x0002a40000001000 */
.L_x_128:
[----:B------:R-:W-:Y:S05]  /*10e00*/  BSYNC B2 ;  /* 0x0000000000027941 */ /* 0x000fea0003800000 */
.L_x_126:
[----:B--2---:R-:W-:Y:S02]  /*10e10*/  MOV R0, R3 ;  /* 0x0000000300007202 */ /* 0x004fe40000000f00 */
[----:B-1----:R-:W-:Y:S02]  /*10e20*/  MOV R2, R13 ;  /* 0x0000000d00027202 */ /* 0x002fe40000000f00 */
[----:B------:R-:W-:-:S04]  /*10e30*/  MOV R3, 0x0 ;  /* 0x0000000000037802 */ /* 0x000fc80000000f00 */
[----:B------:R-:W-:Y:S05]  /*10e40*/  RET.REL.NODEC R2 `(_ZN7cutlass13device_kernelINS_4fmha6kernel28FmhaKernelTmaWarpSpecializedINS1_10collective30FmhaMainloopTmaWarpSpecializedINS_6half_tEffN4cute5tupleIJNS7_1CILi128EEESA_NS9_ILi256EEEEEENS8_IJiNS9_ILi1EEENS8_IJiiEEEEEESF_SF_NS4_12CausalFusionEJEEENS4_15FmhaFwdEpilogueIS6_fNS8_IJNS9_ILi64EEESB_SA_EEEEENS2_23IndividualTileSchedulerEJEEEEEvNT_6ParamsE) ;  /* 0xfffffef0026c7950 */ /* 0x000fea0003c3ffff */
.L_x_130:
[----:B------:R-:W-:-:S00]  /*10e50*/  BRA `(.L_x_130) ;  /* 0xfffffffc00fc7947 */ /* 0x000fc0000383ffff */
[----:B------:R-:W-:-:S00]  /*10e60*/  NOP ;  /* 0x0000000000007918 */ /* 0x000fc00000000000 */
        /* <DEDUP_REMOVED lines=9> */
.L_x_131:


//--------------------- .nv.global.init           --------------------------
	.section	.nv.global.init,"aw",@progbits
.nv.global.init:
	.type		$str$24,@object
	.size		$str$24,($str$25 - $str$24)
$str$24:
        /*0000*/ 	.byte	0x28, 0x61, 0x64, 0x64, 0x72, 0x65, 0x73, 0x73, 0x20, 0x26, 0x20, 0x6d, 0x61, 0x73, 0x6b, 0x29
        /*0010*/ 	.byte	0x20, 0x3d, 0x3d, 0x20, 0x30, 0x00
	.type		$str$25,@object
	.size		$str$25,(__unnamed_1 - $str$25)
$str$25:
        /*0016*/ 	.byte	0x2f, 0x74, 0x6d, 0x70, 0x2f, 0x63, 0x75, 0x74, 0x6c, 0x61, 0x73, 0x73, 0x5f, 0x73, 0x77, 0x65
        /*0026*/ 	.byte	0x65, 0x70, 0x5f, 0x73, 0x72, 0x63, 0x2f, 0x69, 0x6e, 0x63, 0x6c, 0x75, 0x64, 0x65, 0x2f, 0x63
        /*0036*/ 	.byte	0x75, 0x74, 0x65, 0x2f, 0x70, 0x6f, 0x69, 0x6e, 0x74, 0x65, 0x72, 0x5f, 0x66, 0x6c, 0x61, 0x67
        /*0046*/ 	.byte	0x67, 0x65, 0x64, 0x2e, 0x68, 0x70, 0x70, 0x00
	.type		__unnamed_1,@object
	.size		__unnamed_1,(__unnamed_2 - __unnamed_1)
__unnamed_1:
        /* <DEDUP_REMOVED lines=28> */
        /*020e*/ 	.byte	0x3e, 0x3e, 0x3e, 0x3e, 0x3e, 0x5d, 0x00
	.type		__unnamed_2,@object
	.size		__unnamed_2,(.L_1 - __unnamed_2)
__unnamed_2:
        /* <DEDUP_REMOVED lines=29> */
.L_1:


//--------------------- .nv.shared._ZN7cutlass13device_kernelINS_4fmha6kernel28FmhaKernelTmaWarpSpecializedINS1_10collective30FmhaMainloopTmaWarpSpecializedINS_6half_tEffN4cute5tupleIJNS7_1CILi128EEESA_NS9_ILi256EEEEEENS8_IJiNS9_ILi1EEENS8_IJiiEEEEEESF_SF_NS4_12CausalFusionEJEEENS4_15FmhaFwdEpilogueIS6_fNS8_IJNS9_ILi64EEESB_SA_EEEEENS2_23IndividualTileSchedulerEJEEEEEvNT_6ParamsE --------------------------
	.section	.nv.shared._ZN7cutlass13device_kernelINS_4fmha6kernel28FmhaKernelTmaWarpSpecializedINS1_10collective30FmhaMainloopTmaWarpSpecializedINS_6half_tEffN4cute5tupleIJNS7_1CILi128EEESA_NS9_ILi256EEEEEENS8_IJiNS9_ILi1EEENS8_IJiiEEEEEESF_SF_NS4_12CausalFusionEJEEENS4_15FmhaFwdEpilogueIS6_fNS8_IJNS9_ILi64EEESB_SA_EEEEENS2_23IndividualTileSchedulerEJEEEEEvNT_6ParamsE,"aw",@nobits
	.sectionflags	@""
	.align	16
	.zero		1024


//--------------------- .nv.shared.reserved.0     --------------------------
	.section	.nv.shared.reserved.0,"aw",@nobits
	.weak		__nv_reservedSMEM_offset_0_alias
	.size		__nv_reservedSMEM_offset_0_alias, 0, 0
	.other		__nv_reservedSMEM_offset_0_alias,@"STO_CUDA_RESERVED_SHARED STV_DEFAULT"
__nv_reservedSMEM_offset_0_alias:
	.zero		0


//--------------------- .nv.global                --------------------------
	.section	.nv.global,"aw",@nobits
.nv.global:
	.type		_ZN39_INTERNAL_0f4a2147_4_k_cu_095ac2b0_32824cute1_E,@object
	.size		_ZN39_INTERNAL_0f4a2147_4_k_cu_095ac2b0_32824cute1_E,(_ZN39_INTERNAL_0f4a2147_4_k_cu_095ac2b0_32824cuda3std3__45__cpo6cbeginE - _ZN39_INTERNAL_0f4a2147_4_k_cu_095ac2b0_32824cute1_E)
_ZN39_INTERNAL_0f4a2147_4_k_cu_095ac2b0_32824cute1_E:
	.zero		1
	.type		_ZN39_INTERNAL_0f4a2147_4_k_cu_095ac2b0_32824cuda3std3__45__cpo6cbeginE,@object
	.size		_ZN39_INTERNAL_0f4a2147_4_k_cu_095ac2b0_32824cuda3std3__45__cpo6cbeginE,(_ZN39_INTERNAL_0f4a2147_4_k_cu_095ac2b0_32824cuda3std3__48in_placeE - _ZN39_INTERNAL_0f4a2147_4_k_cu_095ac2b0_32824cuda3std3__45__cpo6cbeginE)
_ZN39_INTERNAL_0f4a2147_4_k_cu_095ac2b0_32824cuda3std3__45__cpo6cbeginE:
	.zero		1
	.type		_ZN39_INTERNAL_0f4a2147_4_k_cu_095ac2b0_32824cuda3std3__48in_placeE,@object
	.size		_ZN39_INTERNAL_0f4a2147_4_k_cu_095ac2b0_32824cuda3std3__48in_placeE,(_ZN39_INTERNAL_0f4a2147_4_k_cu_095ac2b0_32824cuda3std6ranges3__45__cpo9iter_moveE - _ZN39_INTERNAL_0f4a2147_4_k_cu_095ac2b0_32824cuda3std3__48in_placeE)
_ZN39_INTERNAL_0f4a2147_4_k_cu_095ac2b0_32824cuda3std3__48in_placeE:
	.zero		1
	.type		_ZN39_INTERNAL_0f4a2147_4_k_cu_095ac2b0_32824cuda3std6ranges3__45__cpo9iter_moveE,@object
	.size		_ZN39_INTERNAL_0f4a2147_4_k_cu_095ac2b0_32824cuda3std6ranges3__45__cpo9iter_moveE,(_ZN39_INTERNAL_0f4a2147_4_k_cu_095ac2b0_32824cuda3std3__45__cpo5beginE - _ZN39_INTERNAL_0f4a2147_4_k_cu_095ac2b0_32824cuda3std6ranges3__45__cpo9iter_moveE)
_ZN39_INTERNAL_0f4a2147_4_k_cu_095ac2b0_32824cuda3std6ranges3__45__cpo9iter_moveE:
	.zero		1
	.type		_ZN39_INTERNAL_0f4a2147_4_k_cu_095ac2b0_32824cuda3std3__45__cpo5beginE,@object
	.size		_ZN39_INTERNAL_0f4a2147_4_k_cu_095ac2b0_32824cuda3std3__45__cpo5beginE,(_ZN39_INTERNAL_0f4a2147_4_k_cu_095ac2b0_32824cuda3std3__441_GLOBAL__N__0f4a2147_4_k_cu_095ac2b0_32826ignoreE - _ZN39_INTERNAL_0f4a2147_4_k_cu_095ac2b0_32824cuda3std3__45__cpo5beginE)
_ZN39_INTERNAL_0f4a2147_4_k_cu_095ac2b0_32824cuda3std3__45__cpo5beginE:
	.zero		1
	.type		_ZN39_INTERNAL_0f4a2147_4_k_cu_095ac2b0_32824cuda3std3__441_GLOBAL__N__0f4a2147_4_k_cu_095ac2b0_32826ignoreE,@object
	.size		_ZN39_INTERNAL_0f4a2147_4_k_cu_095ac2b0_32824cuda3std3__441_GLOBAL__N__0f4a2147_4_k_cu_095ac2b0_32826ignoreE,(_ZN39_INTERNAL_0f4a2147_4_k_cu_095ac2b0_32824cute7productE - _ZN39_INTERNAL_0f4a2147_4_k_cu_095ac2b0_32824cuda3std3__441_GLOBAL__N__0f4a2147_4_k_cu_095ac2b0_32826ignoreE)
_ZN39_INTERNAL_0f4a2147_4_k_cu_095ac2b0_32824cuda3std3__441_GLOBAL__N__0f4a2147_4_k_cu_095ac2b0_32826ignoreE:
	.zero		1
	.type		_ZN39_INTERNAL_0f4a2147_4_k_cu_095ac2b0_32824cute7productE,@object
	.size		_ZN39_INTERNAL_0f4a2147_4_k_cu_095ac2b0_32824cute7productE,(_ZN39_INTERNAL_0f4a2147_4_k_cu_095ac2b0_32824cuda3std3__45__cpo3endE - _ZN39_INTERNAL_0f4a2147_4_k_cu_095ac2b0_32824cute7productE)
_ZN39_INTERNAL_0f4a2147_4_k_cu_095ac2b0_32824cute7productE:
	.zero		1
	.type		_ZN39_INTERNAL_0f4a2147_4_k_cu_095ac2b0_32824cuda3std3__45__cpo3endE,@object
	.size		_ZN39_INTERNAL_0f4a2147_4_k_cu_095ac2b0_32824cuda3std3__45__cpo3endE,(_ZN39_INTERNAL_0f4a2147_4_k_cu_095ac2b0_32824cuda3std3__419piecewise_constructE - _ZN39_INTERNAL_0f4a2147_4_k_cu_095ac2b0_32824cuda3std3__45__cpo3endE)
_ZN39_INTERNAL_0f4a2147_4_k_cu_095ac2b0_32824cuda3std3__45__cpo3endE:
	.zero		1
	.type		_ZN39_INTERNAL_0f4a2147_4_k_cu_095ac2b0_32824cuda3std3__419piecewise_constructE,@object
	.size		_ZN39_INTERNAL_0f4a2147_4_k_cu_095ac2b0_32824cuda3std3__419piecewise_constructE,(_ZN39_INTERNAL_0f4a2147_4_k_cu_095ac2b0_32824cuda3std3__45__cpo4cendE - _ZN39_INTERNAL_0f4a2147_4_k_cu_095ac2b0_32824cuda3std3__419piecewise_constructE)
_ZN39_INTERNAL_0f4a2147_4_k_cu_095ac2b0_32824cuda3std3__419piecewise_constructE:
	.zero		1
	.type		_ZN39_INTERNAL_0f4a2147_4_k_cu_095ac2b0_32824cuda3std3__45__cpo4cendE,@object
	.size		_ZN39_INTERNAL_0f4a2147_4_k_cu_095ac2b0_32824cuda3std3__45__cpo4cendE,(_ZN39_INTERNAL_0f4a2147_4_k_cu_095ac2b0_32824cuda3std6ranges3__45__cpo4swapE - _ZN39_INTERNAL_0f4a2147_4_k_cu_095ac2b0_32824cuda3std3__45__cpo4cendE)
_ZN39_INTERNAL_0f4a2147_4_k_cu_095ac2b0_32824cuda3std3__45__cpo4cendE:
	.zero		1
	.type		_ZN39_INTERNAL_0f4a2147_4_k_cu_095ac2b0_32824cuda3std6ranges3__45__cpo4swapE,@object
	.size		_ZN39_INTERNAL_0f4a2147_4_k_cu_095ac2b0_32824cuda3std6ranges3__45__cpo4swapE,(.L_9 - _ZN39_INTERNAL_0f4a2147_4_k_cu_095ac2b0_32824cuda3std6ranges3__45__cpo4swapE)
_ZN39_INTERNAL_0f4a2147_4_k_cu_095ac2b0_32824cuda3std6ranges3__45__cpo4swapE:
	.zero		1
.L_9:


//--------------------- .nv.constant0._ZN7cutlass13device_kernelINS_4fmha6kernel28FmhaKernelTmaWarpSpecializedINS1_10collective30FmhaMainloopTmaWarpSpecializedINS_6half_tEffN4cute5tupleIJNS7_1CILi128EEESA_NS9_ILi256EEEEEENS8_IJiNS9_ILi1EEENS8_IJiiEEEEEESF_SF_NS4_12CausalFusionEJEEENS4_15FmhaFwdEpilogueIS6_fNS8_IJNS9_ILi64EEESB_SA_EEEEENS2_23IndividualTileSchedulerEJEEEEEvNT_6ParamsE --------------------------
	.section	.nv.constant0._ZN7cutlass13device_kernelINS_4fmha6kernel28FmhaKernelTmaWarpSpecializedINS1_10collective30FmhaMainloopTmaWarpSpecializedINS_6half_tEffN4cute5tupleIJNS7_1CILi128EEESA_NS9_ILi256EEEEEENS8_IJiNS9_ILi1EEENS8_IJiiEEEEEESF_SF_NS4_12CausalFusionEJEEENS4_15FmhaFwdEpilogueIS6_fNS8_IJNS9_ILi64EEESB_SA_EEEEENS2_23IndividualTileSchedulerEJEEEEEvNT_6ParamsE,"a",@progbits
	.sectionflags	@""
	.align	4
.nv.constant0._ZN7cutlass13device_kernelINS_4fmha6kernel28FmhaKernelTmaWarpSpecializedINS1_10collective30FmhaMainloopTmaWarpSpecializedINS_6half_tEffN4cute5tupleIJNS7_1CILi128EEESA_NS9_ILi256EEEEEENS8_IJiNS9_ILi1EEENS8_IJiiEEEEEESF_SF_NS4_12CausalFusionEJEEENS4_15FmhaFwdEpilogueIS6_fNS8_IJNS9_ILi64EEESB_SA_EEEEENS2_23IndividualTileSchedulerEJEEEEEvNT_6ParamsE:
	.zero		2688


//--------------------- SYMBOLS --------------------------

	.type		.nv.reservedSmem.offset0,@object
	.size		.nv.reservedSmem.offset0,0x4
	.type		__assertfail,@function
